// auto-generated by cutlass_sweep.gemm — config: {"arch": "sm_90", "cluster_m": 2, "cluster_n": 1, "dtype": "e4m3", "dtype_b": "e4m3", "layout": "nt", "stages": 0, "tile_k": 32, "tile_m": 128, "tile_n": 64}
#include "cutlass/cutlass.h"
#include "cutlass/gemm/collective/collective_builder.hpp"
#include "cutlass/gemm/device/gemm_universal_adapter.h"
#include "cutlass/gemm/kernel/gemm_universal.hpp"
#include "cutlass/epilogue/collective/collective_builder.hpp"

using ElemA = cutlass::float_e4m3_t;
using ElemB = cutlass::float_e4m3_t;
using ElemCD = cutlass::float_e4m3_t;
using Acc  = float;
using TileShape    = cute::Shape<cute::_128, cute::_64, cute::_32>;
using ClusterShape = cute::Shape<cute::_2, cute::_1, cute::_1>;

using CollectiveEpilogue = typename cutlass::epilogue::collective::CollectiveBuilder<
    cutlass::arch::Sm90, cutlass::arch::OpClassTensorOp,
    TileShape, ClusterShape,
    cutlass::epilogue::collective::EpilogueTileAuto,
    Acc, Acc,
    ElemCD, cutlass::layout::RowMajor, 128 / cutlass::sizeof_bits<ElemCD>::value,
    ElemCD, cutlass::layout::RowMajor, 128 / cutlass::sizeof_bits<ElemCD>::value,
    cutlass::epilogue::collective::EpilogueScheduleAuto
  >::CollectiveOp;

using CollectiveMainloop = typename cutlass::gemm::collective::CollectiveBuilder<
    cutlass::arch::Sm90, cutlass::arch::OpClassTensorOp,
    ElemA, cutlass::layout::RowMajor, 128 / cutlass::sizeof_bits<ElemA>::value,
    ElemB, cutlass::layout::ColumnMajor, 128 / cutlass::sizeof_bits<ElemB>::value,
    Acc,
    TileShape, ClusterShape,
    cutlass::gemm::collective::StageCountAutoCarveout<static_cast<int>(sizeof(typename CollectiveEpilogue::SharedStorage))>,
    cutlass::gemm::collective::KernelScheduleAuto
  >::CollectiveOp;

using GemmKernel = cutlass::gemm::kernel::GemmUniversal<
    cute::Shape<int,int,int,int>,
    CollectiveMainloop,
    CollectiveEpilogue
>;
using Gemm = cutlass::gemm::device::GemmUniversalAdapter<GemmKernel>;

// Force the device kernel symbol into the cubin without needing a host main.
auto* _anchor = &cutlass::device_kernel<GemmKernel>;


// ===== COMPILED SASS (sm_90a) =====

	.target	sm_90a

	.elftype	@"ET_EXEC"


//--------------------- .note.nv.tkinfo           --------------------------
	.section	.note.nv.tkinfo,"",@"SHT_NOTE"
	.sectionflags	@"SHF_NOTE_NV_TKINFO"
	.tkinfo
        /*0018*/ 	.word	0x00000002
        /*0030*/ 	.string	""
        /*0030*/ 	.string	"ptxas"
        /*0030*/ 	.string	"Cuda compilation tools, release 13.0, V13.0.88"
        /*0030*/ 	.string	"Build cuda_13.0.r13.0/compiler.36424714_0"
        /*0030*/ 	.string	"-arch sm_90a -m 64 "



//--------------------- .note.nv.cuinfo           --------------------------
	.section	.note.nv.cuinfo,"",@"SHT_NOTE"
	.sectionflags	@"SHF_NOTE_NV_CUINFO"
        /*0018*/ 	.short	0x0002
        /*001a*/ 	.short	0x005a
        /*001c*/ 	.short	0x0082
	.zero		2


//--------------------- .nv.info                  --------------------------
	.section	.nv.info,"",@"SHT_CUDA_INFO"
	.align	4


	//----- nvinfo : EIATTR_REGCOUNT
	.align		4
        /*0000*/ 	.byte	0x04, 0x2f
        /*0002*/ 	.short	(.L_12 - .L_11)
	.align		4
.L_11:
        /*0004*/ 	.word	index@(_ZN7cutlass13device_kernelINS_4gemm6kernel13GemmUniversalIN4cute5tupleIJiiiiEEENS1_10collective13CollectiveMmaINS1_37MainloopSm90TmaGmmaWarpSpecializedFP8ILi37ENS5_IJNS4_1CILi2EEENSA_ILi1EEESC_EEENS1_35KernelTmaWarpSpecializedCooperativeEEENS5_IJNSA_ILi128EEENSA_ILi64EEENSA_ILi32EEEEEENS_12float_e4m3_tENS5_IJlSC_lEEESK_SL_NS4_8TiledMMAINS4_8MMA_AtomIJNS4_4SM904GMMA30MMA_64x64x32_F32E4M3E4M3_SS_TNILNSP_7ScaleInE1ELSR_1EEEEEENS4_6LayoutISD_NS5_IJSC_NSA_ILi0EEESV_EEEEENS5_IJNS4_10UnderscoreESY_SY_EEEEENS4_13SM90_TMA_LOADENS4_14ComposedLayoutINS4_7SwizzleILi1ELi4ELi3EEENS4_18smem_ptr_flag_bitsILi8EEENSU_INS5_IJNSA_ILi8EEESI_EEENS5_IJSI_SC_EEEEEEEvNS4_8identityENS4_23SM90_TMA_LOAD_MULTICASTES1B_vS1C_EENS_8epilogue10collective6detail29Sm90TmaWarpSpecializedAdapterINS1G_15DefaultEpilogueISK_SL_SL_NS1F_6thread17LinearCombinationISK_Li1EffLNS1K_9ScaleType4KindE0ELNS_15FloatRoundStyleE2ESK_EENS1_15EpilogueDefaultEEEEEvvEEEEvNT_6ParamsE)
        /*0008*/ 	.word	0x000000a8


	//----- nvinfo : EIATTR_FRAME_SIZE
	.align		4
.L_12:
        /*000c*/ 	.byte	0x04, 0x11
        /*000e*/ 	.short	(.L_14 - .L_13)
	.align		4
.L_13:
        /*0010*/ 	.word	index@(_ZN7cutlass13device_kernelINS_4gemm6kernel13GemmUniversalIN4cute5tupleIJiiiiEEENS1_10collective13CollectiveMmaINS1_37MainloopSm90TmaGmmaWarpSpecializedFP8ILi37ENS5_IJNS4_1CILi2EEENSA_ILi1EEESC_EEENS1_35KernelTmaWarpSpecializedCooperativeEEENS5_IJNSA_ILi128EEENSA_ILi64EEENSA_ILi32EEEEEENS_12float_e4m3_tENS5_IJlSC_lEEESK_SL_NS4_8TiledMMAINS4_8MMA_AtomIJNS4_4SM904GMMA30MMA_64x64x32_F32E4M3E4M3_SS_TNILNSP_7ScaleInE1ELSR_1EEEEEENS4_6LayoutISD_NS5_IJSC_NSA_ILi0EEESV_EEEEENS5_IJNS4_10UnderscoreESY_SY_EEEEENS4_13SM90_TMA_LOADENS4_14ComposedLayoutINS4_7SwizzleILi1ELi4ELi3EEENS4_18smem_ptr_flag_bitsILi8EEENSU_INS5_IJNSA_ILi8EEESI_EEENS5_IJSI_SC_EEEEEEEvNS4_8identityENS4_23SM90_TMA_LOAD_MULTICASTES1B_vS1C_EENS_8epilogue10collective6detail29Sm90TmaWarpSpecializedAdapterINS1G_15DefaultEpilogueISK_SL_SL_NS1F_6thread17LinearCombinationISK_Li1EffLNS1K_9ScaleType4KindE0ELNS_15FloatRoundStyleE2ESK_EENS1_15EpilogueDefaultEEEEEvvEEEEvNT_6ParamsE)
        /*0014*/ 	.word	0x00000000


	//----- nvinfo : EIATTR_MIN_STACK_SIZE
	.align		4
.L_14:
        /*0018*/ 	.byte	0x04, 0x12
        /*001a*/ 	.short	(.L_16 - .L_15)
	.align		4
.L_15:
        /*001c*/ 	.word	index@(_ZN7cutlass13device_kernelINS_4gemm6kernel13GemmUniversalIN4cute5tupleIJiiiiEEENS1_10collective13CollectiveMmaINS1_37MainloopSm90TmaGmmaWarpSpecializedFP8ILi37ENS5_IJNS4_1CILi2EEENSA_ILi1EEESC_EEENS1_35KernelTmaWarpSpecializedCooperativeEEENS5_IJNSA_ILi128EEENSA_ILi64EEENSA_ILi32EEEEEENS_12float_e4m3_tENS5_IJlSC_lEEESK_SL_NS4_8TiledMMAINS4_8MMA_AtomIJNS4_4SM904GMMA30MMA_64x64x32_F32E4M3E4M3_SS_TNILNSP_7ScaleInE1ELSR_1EEEEEENS4_6LayoutISD_NS5_IJSC_NSA_ILi0EEESV_EEEEENS5_IJNS4_10UnderscoreESY_SY_EEEEENS4_13SM90_TMA_LOADENS4_14ComposedLayoutINS4_7SwizzleILi1ELi4ELi3EEENS4_18smem_ptr_flag_bitsILi8EEENSU_INS5_IJNSA_ILi8EEESI_EEENS5_IJSI_SC_EEEEEEEvNS4_8identityENS4_23SM90_TMA_LOAD_MULTICASTES1B_vS1C_EENS_8epilogue10collective6detail29Sm90TmaWarpSpecializedAdapterINS1G_15DefaultEpilogueISK_SL_SL_NS1F_6thread17LinearCombinationISK_Li1EffLNS1K_9ScaleType4KindE0ELNS_15FloatRoundStyleE2ESK_EENS1_15EpilogueDefaultEEEEEvvEEEEvNT_6ParamsE)
        /*0020*/ 	.word	0x00000000
.L_16:


//--------------------- .nv.compat                --------------------------
	.section	.nv.compat,"",@"SHT_CUDA_COMPAT_INFO"
	.align	4
        /*0000*/ 	.byte	0x02, 0x09, 0x01, 0x00, 0x02, 0x02, 0x04, 0x00, 0x02, 0x05, 0x05, 0x00, 0x03, 0x07, 0x01, 0x01
        /*0010*/ 	.byte	0x02, 0x03, 0x01, 0x00, 0x02, 0x06, 0x01, 0x00, 0x04, 0x0b, 0x08, 0x00, 0x00, 0x00, 0x00, 0x00
        /*0020*/ 	.byte	0x00, 0x00, 0x00, 0x00


//--------------------- .nv.info._ZN7cutlass13device_kernelINS_4gemm6kernel13GemmUniversalIN4cute5tupleIJiiiiEEENS1_10collective13CollectiveMmaINS1_37MainloopSm90TmaGmmaWarpSpecializedFP8ILi37ENS5_IJNS4_1CILi2EEENSA_ILi1EEESC_EEENS1_35KernelTmaWarpSpecializedCooperativeEEENS5_IJNSA_ILi128EEENSA_ILi64EEENSA_ILi32EEEEEENS_12float_e4m3_tENS5_IJlSC_lEEESK_SL_NS4_8TiledMMAINS4_8MMA_AtomIJNS4_4SM904GMMA30MMA_64x64x32_F32E4M3E4M3_SS_TNILNSP_7ScaleInE1ELSR_1EEEEEENS4_6LayoutISD_NS5_IJSC_NSA_ILi0EEESV_EEEEENS5_IJNS4_10UnderscoreESY_SY_EEEEENS4_13SM90_TMA_LOADENS4_14ComposedLayoutINS4_7SwizzleILi1ELi4ELi3EEENS4_18smem_ptr_flag_bitsILi8EEENSU_INS5_IJNSA_ILi8EEESI_EEENS5_IJSI_SC_EEEEEEEvNS4_8identityENS4_23SM90_TMA_LOAD_MULTICASTES1B_vS1C_EENS_8epilogue10collective6detail29Sm90TmaWarpSpecializedAdapterINS1G_15DefaultEpilogueISK_SL_SL_NS1F_6thread17LinearCombinationISK_Li1EffLNS1K_9ScaleType4KindE0ELNS_15FloatRoundStyleE2ESK_EENS1_15EpilogueDefaultEEEEEvvEEEEvNT_6ParamsE --------------------------
	.section	.nv.info._ZN7cutlass13device_kernelINS_4gemm6kernel13GemmUniversalIN4cute5tupleIJiiiiEEENS1_10collective13CollectiveMmaINS1_37MainloopSm90TmaGmmaWarpSpecializedFP8ILi37ENS5_IJNS4_1CILi2EEENSA_ILi1EEESC_EEENS1_35KernelTmaWarpSpecializedCooperativeEEENS5_IJNSA_ILi128EEENSA_ILi64EEENSA_ILi32EEEEEENS_12float_e4m3_tENS5_IJlSC_lEEESK_SL_NS4_8TiledMMAINS4_8MMA_AtomIJNS4_4SM904GMMA30MMA_64x64x32_F32E4M3E4M3_SS_TNILNSP_7ScaleInE1ELSR_1EEEEEENS4_6LayoutISD_NS5_IJSC_NSA_ILi0EEESV_EEEEENS5_IJNS4_10UnderscoreESY_SY_EEEEENS4_13SM90_TMA_LOADENS4_14ComposedLayoutINS4_7SwizzleILi1ELi4ELi3EEENS4_18smem_ptr_flag_bitsILi8EEENSU_INS5_IJNSA_ILi8EEESI_EEENS5_IJSI_SC_EEEEEEEvNS4_8identityENS4_23SM90_TMA_LOAD_MULTICASTES1B_vS1C_EENS_8epilogue10collective6detail29Sm90TmaWarpSpecializedAdapterINS1G_15DefaultEpilogueISK_SL_SL_NS1F_6thread17LinearCombinationISK_Li1EffLNS1K_9ScaleType4KindE0ELNS_15FloatRoundStyleE2ESK_EENS1_15EpilogueDefaultEEEEEvvEEEEvNT_6ParamsE,"",@"SHT_CUDA_INFO"
	.sectionflags	@""
	.align	4


	//----- nvinfo : EIATTR_CUDA_API_VERSION
	.align		4
        /*0000*/ 	.byte	0x04, 0x37
        /*0002*/ 	.short	(.L_18 - .L_17)
.L_17:
        /*0004*/ 	.word	0x00000082


	//----- nvinfo : EIATTR_KPARAM_INFO
	.align		4
.L_18:
        /*0008*/ 	.byte	0x04, 0x17
        /*000a*/ 	.short	(.L_20 - .L_19)
.L_19:
        /*000c*/ 	.word	0x00000000
        /*0010*/ 	.short	0x0000
        /*0012*/ 	.short	0x0070
        /*0014*/ 	.byte	0x00, 0xf0, 0x01, 0x10


	//----- nvinfo : EIATTR_SPARSE_MMA_MASK
	.align		4
.L_20:
        /*0018*/ 	.byte	0x03, 0x50
        /*001a*/ 	.short	0x0000


	//----- nvinfo : EIATTR_MAXREG_COUNT
	.align		4
        /*001c*/ 	.byte	0x03, 0x1b
        /*001e*/ 	.short	0x00a8


	//----- nvinfo : EIATTR_NUM_BARRIERS
	.align		4
        /*0020*/ 	.byte	0x02, 0x4c
        /*0022*/ 	.byte	0x01
	.zero		1


	//----- nvinfo : EIATTR_MERCURY_ISA_VERSION
	.align		4
        /*0024*/ 	.byte	0x03, 0x5f
        /*0026*/ 	.short	0x0101


	//----- nvinfo : EIATTR_INT_WARP_WIDE_INSTR_OFFSETS
	.align		4
        /*0028*/ 	.byte	0x04, 0x31
        /*002a*/ 	.short	(.L_22 - .L_21)


	//   ....[0]....
.L_21:
        /*002c*/ 	.word	0x000008c0


	//   ....[1]....
        /*0030*/ 	.word	0x000009f0


	//   ....[2]....
        /*0034*/ 	.word	0x00000ad0


	//----- nvinfo : EIATTR_COOP_GROUP_MASK_REGIDS
	.align		4
.L_22:
        /*0038*/ 	.byte	0x04, 0x29
        /*003a*/ 	.short	(.L_24 - .L_23)


	//   ....[0]....
.L_23:
        /*003c*/ 	.word	0xffffffff


	//   ....[1]....
        /*0040*/ 	.word	0xffffffff


	//   ....[2]....
        /*0044*/ 	.word	0xffffffff


	//   ....[3]....
        /*0048*/ 	.word	0xffffffff


	//   ....[4]....
        /*004c*/ 	.word	0xffffffff


	//   ....[5]....
        /*0050*/ 	.word	0xffffffff


	//----- nvinfo : EIATTR_COOP_GROUP_INSTR_OFFSETS
	.align		4
.L_24:
        /*0054*/ 	.byte	0x04, 0x28
        /*0056*/ 	.short	(.L_26 - .L_25)


	//   ....[0]....
.L_25:
        /*0058*/ 	.word	0x00000060


	//   ....[1]....
        /*005c*/ 	.word	0x00000070


	//   ....[2]....
        /*0060*/ 	.word	0x00000130


	//   ....[3]....
        /*0064*/ 	.word	0x00000720


	//   ....[4]....
        /*0068*/ 	.word	0x00000c40


	//   ....[5]....
        /*006c*/ 	.word	0x000016b0


	//----- nvinfo : EIATTR_REG_RECONFIG
	.align		4
.L_26:
        /*0070*/ 	.byte	0x01, 0x54
	.zero		2


	//----- nvinfo : EIATTR_MBARRIER_INSTR_OFFSETS
	.align		4
        /*0074*/ 	.byte	0x04, 0x39
        /*0076*/ 	.short	(.L_28 - .L_27)


	//   ....[0]....
.L_27:
        /*0078*/ 	.word	0x00000250
        /*007c*/ 	.word	0x000000ff
        /*0080*/ 	.word	0x00000000
        /*0084*/ 	.short	0x0100
        /*0086*/ 	.byte	0x08
	.zero		1


	//   ....[1]....
        /*0088*/ 	.word	0x00000260
        /*008c*/ 	.word	0x000000ff
        /*0090*/ 	.word	0x00000128
        /*0094*/ 	.short	0x0100
        /*0096*/ 	.byte	0x08
	.zero		1


	//   ....[2]....
        /*0098*/ 	.word	0x00000270
        /*009c*/ 	.word	0x000000ff
        /*00a0*/ 	.word	0x00000008
        /*00a4*/ 	.short	0x0100
        /*00a6*/ 	.byte	0x08
	.zero		1


	//   ....[3]....
        /*00a8*/ 	.word	0x00000280
        /*00ac*/ 	.word	0x000000ff
        /*00b0*/ 	.word	0x00000130
        /*00b4*/ 	.short	0x0100
        /*00b6*/ 	.byte	0x08
	.zero		1


	//   ....[4]....
        /*00b8*/ 	.word	0x00000290
        /*00bc*/ 	.word	0x000000ff
        /*00c0*/ 	.word	0x00000010
        /*00c4*/ 	.short	0x0100
        /*00c6*/ 	.byte	0x08
	.zero		1


	//   ....[5]....
        /*00c8*/ 	.word	0x000002a0
        /*00cc*/ 	.word	0x000000ff
        /*00d0*/ 	.word	0x00000138
        /*00d4*/ 	.short	0x0100
        /*00d6*/ 	.byte	0x08
	.zero		1


	//   ....[6]....
        /*00d8*/ 	.word	0x000002b0
        /*00dc*/ 	.word	0x000000ff
        /*00e0*/ 	.word	0x00000018
        /*00e4*/ 	.short	0x0100
        /*00e6*/ 	.byte	0x08
	.zero		1


	//   ....[7]....
        /*00e8*/ 	.word	0x000002c0
        /*00ec*/ 	.word	0x000000ff
        /*00f0*/ 	.word	0x00000140
        /*00f4*/ 	.short	0x0100
        /*00f6*/ 	.byte	0x08
	.zero		1


	//   ....[8]....
        /*00f8*/ 	.word	0x000002d0
        /*00fc*/ 	.word	0x000000ff
        /*0100*/ 	.word	0x00000020
        /*0104*/ 	.short	0x0100
        /*0106*/ 	.byte	0x08
	.zero		1


	//   ....[9]....
        /*0108*/ 	.word	0x000002e0
        /*010c*/ 	.word	0x000000ff
        /*0110*/ 	.word	0x00000148
        /*0114*/ 	.short	0x0100
        /*0116*/ 	.byte	0x08
	.zero		1


	//   ....[10]....
        /*0118*/ 	.word	0x000002f0
        /*011c*/ 	.word	0x000000ff
        /*0120*/ 	.word	0x00000028
        /*0124*/ 	.short	0x0100
        /*0126*/ 	.byte	0x08
	.zero		1


	//   ....[11]....
        /*0128*/ 	.word	0x00000300
        /*012c*/ 	.word	0x000000ff
        /*0130*/ 	.word	0x00000150
        /*0134*/ 	.short	0x0100
        /*0136*/ 	.byte	0x08
	.zero		1


	//   ....[12]....
        /*0138*/ 	.word	0x00000310
        /*013c*/ 	.word	0x000000ff
        /*0140*/ 	.word	0x00000030
        /*0144*/ 	.short	0x0100
        /*0146*/ 	.byte	0x08
	.zero		1


	//   ....[13]....
        /*0148*/ 	.word	0x00000320
        /*014c*/ 	.word	0x000000ff
        /*0150*/ 	.word	0x00000158
        /*0154*/ 	.short	0x0100
        /*0156*/ 	.byte	0x08
	.zero		1


	//   ....[14]....
        /*0158*/ 	.word	0x00000330
        /*015c*/ 	.word	0x000000ff
        /*0160*/ 	.word	0x00000038
        /*0164*/ 	.short	0x0100
        /*0166*/ 	.byte	0x08
	.zero		1


	//   ....[15]....
        /*0168*/ 	.word	0x00000340
        /*016c*/ 	.word	0x000000ff
        /*0170*/ 	.word	0x00000160
        /*0174*/ 	.short	0x0100
        /*0176*/ 	.byte	0x08
	.zero		1


	//   ....[16]....
        /*0178*/ 	.word	0x00000350
        /*017c*/ 	.word	0x000000ff
        /*0180*/ 	.word	0x00000040
        /*0184*/ 	.short	0x0100
        /*0186*/ 	.byte	0x08
	.zero		1


	//   ....[17]....
        /*0188*/ 	.word	0x00000360
        /*018c*/ 	.word	0x000000ff
        /*0190*/ 	.word	0x00000168
        /*0194*/ 	.short	0x0100
        /*0196*/ 	.byte	0x08
	.zero		1


	//   ....[18]....
        /*0198*/ 	.word	0x00000370
        /*019c*/ 	.word	0x000000ff
        /*01a0*/ 	.word	0x00000048
        /*01a4*/ 	.short	0x0100
        /*01a6*/ 	.byte	0x08
	.zero		1


	//   ....[19]....
        /*01a8*/ 	.word	0x00000380
        /*01ac*/ 	.word	0x000000ff
        /*01b0*/ 	.word	0x00000170
        /*01b4*/ 	.short	0x0100
        /*01b6*/ 	.byte	0x08
	.zero		1


	//   ....[20]....
        /*01b8*/ 	.word	0x00000390
        /*01bc*/ 	.word	0x000000ff
        /*01c0*/ 	.word	0x00000050
        /*01c4*/ 	.short	0x0100
        /*01c6*/ 	.byte	0x08
	.zero		1


	//   ....[21]....
        /*01c8*/ 	.word	0x000003a0
        /*01cc*/ 	.word	0x000000ff
        /*01d0*/ 	.word	0x00000178
        /*01d4*/ 	.short	0x0100
        /*01d6*/ 	.byte	0x08
	.zero		1


	//   ....[22]....
        /*01d8*/ 	.word	0x000003b0
        /*01dc*/ 	.word	0x000000ff
        /*01e0*/ 	.word	0x00000058
        /*01e4*/ 	.short	0x0100
        /*01e6*/ 	.byte	0x08
	.zero		1


	//   ....[23]....
        /*01e8*/ 	.word	0x000003c0
        /*01ec*/ 	.word	0x000000ff
        /*01f0*/ 	.word	0x00000180
        /*01f4*/ 	.short	0x0100
        /*01f6*/ 	.byte	0x08
	.zero		1


	//   ....[24]....
        /*01f8*/ 	.word	0x000003d0
        /*01fc*/ 	.word	0x000000ff
        /*0200*/ 	.word	0x00000060
        /*0204*/ 	.short	0x0100
        /*0206*/ 	.byte	0x08
	.zero		1


	//   ....[25]....
        /*0208*/ 	.word	0x000003e0
        /*020c*/ 	.word	0x000000ff
        /*0210*/ 	.word	0x00000188
        /*0214*/ 	.short	0x0100
        /*0216*/ 	.byte	0x08
	.zero		1


	//   ....[26]....
        /*0218*/ 	.word	0x000003f0
        /*021c*/ 	.word	0x000000ff
        /*0220*/ 	.word	0x00000068
        /*0224*/ 	.short	0x0100
        /*0226*/ 	.byte	0x08
	.zero		1


	//   ....[27]....
        /*0228*/ 	.word	0x00000400
        /*022c*/ 	.word	0x000000ff
        /*0230*/ 	.word	0x00000190
        /*0234*/ 	.short	0x0100
        /*0236*/ 	.byte	0x08
	.zero		1


	//   ....[28]....
        /*0238*/ 	.word	0x00000410
        /*023c*/ 	.word	0x000000ff
        /*0240*/ 	.word	0x00000070
        /*0244*/ 	.short	0x0100
        /*0246*/ 	.byte	0x08
	.zero		1


	//   ....[29]....
        /*0248*/ 	.word	0x00000420
        /*024c*/ 	.word	0x000000ff
        /*0250*/ 	.word	0x00000198
        /*0254*/ 	.short	0x0100
        /*0256*/ 	.byte	0x08
	.zero		1


	//   ....[30]....
        /*0258*/ 	.word	0x00000430
        /*025c*/ 	.word	0x000000ff
        /*0260*/ 	.word	0x00000078
        /*0264*/ 	.short	0x0100
        /*0266*/ 	.byte	0x08
	.zero		1


	//   ....[31]....
        /*0268*/ 	.word	0x00000440
        /*026c*/ 	.word	0x000000ff
        /*0270*/ 	.word	0x000001a0
        /*0274*/ 	.short	0x0100
        /*0276*/ 	.byte	0x08
	.zero		1


	//   ....[32]....
        /*0278*/ 	.word	0x00000450
        /*027c*/ 	.word	0x000000ff
        /*0280*/ 	.word	0x00000080
        /*0284*/ 	.short	0x0100
        /*0286*/ 	.byte	0x08
	.zero		1


	//   ....[33]....
        /*0288*/ 	.word	0x00000460
        /*028c*/ 	.word	0x000000ff
        /*0290*/ 	.word	0x000001a8
        /*0294*/ 	.short	0x0100
        /*0296*/ 	.byte	0x08
	.zero		1


	//   ....[34]....
        /*0298*/ 	.word	0x00000470
        /*029c*/ 	.word	0x000000ff
        /*02a0*/ 	.word	0x00000088
        /*02a4*/ 	.short	0x0100
        /*02a6*/ 	.byte	0x08
	.zero		1


	//   ....[35]....
        /*02a8*/ 	.word	0x00000480
        /*02ac*/ 	.word	0x000000ff
        /*02b0*/ 	.word	0x000001b0
        /*02b4*/ 	.short	0x0100
        /*02b6*/ 	.byte	0x08
	.zero		1


	//   ....[36]....
        /*02b8*/ 	.word	0x00000490
        /*02bc*/ 	.word	0x000000ff
        /*02c0*/ 	.word	0x00000090
        /*02c4*/ 	.short	0x0100
        /*02c6*/ 	.byte	0x08
	.zero		1


	//   ....[37]....
        /*02c8*/ 	.word	0x000004a0
        /*02cc*/ 	.word	0x000000ff
        /*02d0*/ 	.word	0x000001b8
        /*02d4*/ 	.short	0x0100
        /*02d6*/ 	.byte	0x08
	.zero		1


	//   ....[38]....
        /*02d8*/ 	.word	0x000004b0
        /*02dc*/ 	.word	0x000000ff
        /*02e0*/ 	.word	0x00000098
        /*02e4*/ 	.short	0x0100
        /*02e6*/ 	.byte	0x08
	.zero		1


	//   ....[39]....
        /*02e8*/ 	.word	0x000004c0
        /*02ec*/ 	.word	0x000000ff
        /*02f0*/ 	.word	0x000001c0
        /*02f4*/ 	.short	0x0100
        /*02f6*/ 	.byte	0x08
	.zero		1


	//   ....[40]....
        /*02f8*/ 	.word	0x000004d0
        /*02fc*/ 	.word	0x000000ff
        /*0300*/ 	.word	0x000000a0
        /*0304*/ 	.short	0x0100
        /*0306*/ 	.byte	0x08
	.zero		1


	//   ....[41]....
        /*0308*/ 	.word	0x000004e0
        /*030c*/ 	.word	0x000000ff
        /*0310*/ 	.word	0x000001c8
        /*0314*/ 	.short	0x0100
        /*0316*/ 	.byte	0x08
	.zero		1


	//   ....[42]....
        /*0318*/ 	.word	0x000004f0
        /*031c*/ 	.word	0x000000ff
        /*0320*/ 	.word	0x000000a8
        /*0324*/ 	.short	0x0100
        /*0326*/ 	.byte	0x08
	.zero		1


	//   ....[43]....
        /*0328*/ 	.word	0x00000500
        /*032c*/ 	.word	0x000000ff
        /*0330*/ 	.word	0x000001d0
        /*0334*/ 	.short	0x0100
        /*0336*/ 	.byte	0x08
	.zero		1


	//   ....[44]....
        /*0338*/ 	.word	0x00000510
        /*033c*/ 	.word	0x000000ff
        /*0340*/ 	.word	0x000000b0
        /*0344*/ 	.short	0x0100
        /*0346*/ 	.byte	0x08
	.zero		1


	//   ....[45]....
        /*0348*/ 	.word	0x00000520
        /*034c*/ 	.word	0x000000ff
        /*0350*/ 	.word	0x000001d8
        /*0354*/ 	.short	0x0100
        /*0356*/ 	.byte	0x08
	.zero		1


	//   ....[46]....
        /*0358*/ 	.word	0x00000530
        /*035c*/ 	.word	0x000000ff
        /*0360*/ 	.word	0x000000b8
        /*0364*/ 	.short	0x0100
        /*0366*/ 	.byte	0x08
	.zero		1


	//   ....[47]....
        /*0368*/ 	.word	0x00000540
        /*036c*/ 	.word	0x000000ff
        /*0370*/ 	.word	0x000001e0
        /*0374*/ 	.short	0x0100
        /*0376*/ 	.byte	0x08
	.zero		1


	//   ....[48]....
        /*0378*/ 	.word	0x00000550
        /*037c*/ 	.word	0x000000ff
        /*0380*/ 	.word	0x000000c0
        /*0384*/ 	.short	0x0100
        /*0386*/ 	.byte	0x08
	.zero		1


	//   ....[49]....
        /*0388*/ 	.word	0x00000560
        /*038c*/ 	.word	0x000000ff
        /*0390*/ 	.word	0x000001e8
        /*0394*/ 	.short	0x0100
        /*0396*/ 	.byte	0x08
	.zero		1


	//   ....[50]....
        /*0398*/ 	.word	0x00000570
        /*039c*/ 	.word	0x000000ff
        /*03a0*/ 	.word	0x000000c8
        /*03a4*/ 	.short	0x0100
        /*03a6*/ 	.byte	0x08
	.zero		1


	//   ....[51]....
        /*03a8*/ 	.word	0x00000580
        /*03ac*/ 	.word	0x000000ff
        /*03b0*/ 	.word	0x000001f0
        /*03b4*/ 	.short	0x0100
        /*03b6*/ 	.byte	0x08
	.zero		1


	//   ....[52]....
        /*03b8*/ 	.word	0x00000590
        /*03bc*/ 	.word	0x000000ff
        /*03c0*/ 	.word	0x000000d0
        /*03c4*/ 	.short	0x0100
        /*03c6*/ 	.byte	0x08
	.zero		1


	//   ....[53]....
        /*03c8*/ 	.word	0x000005a0
        /*03cc*/ 	.word	0x000000ff
        /*03d0*/ 	.word	0x000001f8
        /*03d4*/ 	.short	0x0100
        /*03d6*/ 	.byte	0x08
	.zero		1


	//   ....[54]....
        /*03d8*/ 	.word	0x000005b0
        /*03dc*/ 	.word	0x000000ff
        /*03e0*/ 	.word	0x000000d8
        /*03e4*/ 	.short	0x0100
        /*03e6*/ 	.byte	0x08
	.zero		1


	//   ....[55]....
        /*03e8*/ 	.word	0x000005c0
        /*03ec*/ 	.word	0x000000ff
        /*03f0*/ 	.word	0x00000200
        /*03f4*/ 	.short	0x0100
        /*03f6*/ 	.byte	0x08
	.zero		1


	//   ....[56]....
        /*03f8*/ 	.word	0x000005d0
        /*03fc*/ 	.word	0x000000ff
        /*0400*/ 	.word	0x000000e0
        /*0404*/ 	.short	0x0100
        /*0406*/ 	.byte	0x08
	.zero		1


	//   ....[57]....
        /*0408*/ 	.word	0x000005e0
        /*040c*/ 	.word	0x000000ff
        /*0410*/ 	.word	0x00000208
        /*0414*/ 	.short	0x0100
        /*0416*/ 	.byte	0x08
	.zero		1


	//   ....[58]....
        /*0418*/ 	.word	0x000005f0
        /*041c*/ 	.word	0x000000ff
        /*0420*/ 	.word	0x000000e8
        /*0424*/ 	.short	0x0100
        /*0426*/ 	.byte	0x08
	.zero		1


	//   ....[59]....
        /*0428*/ 	.word	0x00000600
        /*042c*/ 	.word	0x000000ff
        /*0430*/ 	.word	0x00000210
        /*0434*/ 	.short	0x0100
        /*0436*/ 	.byte	0x08
	.zero		1


	//   ....[60]....
        /*0438*/ 	.word	0x00000610
        /*043c*/ 	.word	0x000000ff
        /*0440*/ 	.word	0x000000f0
        /*0444*/ 	.short	0x0100
        /*0446*/ 	.byte	0x08
	.zero		1


	//   ....[61]....
        /*0448*/ 	.word	0x00000620
        /*044c*/ 	.word	0x000000ff
        /*0450*/ 	.word	0x00000218
        /*0454*/ 	.short	0x0100
        /*0456*/ 	.byte	0x08
	.zero		1


	//   ....[62]....
        /*0458*/ 	.word	0x00000630
        /*045c*/ 	.word	0x000000ff
        /*0460*/ 	.word	0x000000f8
        /*0464*/ 	.short	0x0100
        /*0466*/ 	.byte	0x08
	.zero		1


	//   ....[63]....
        /*0468*/ 	.word	0x00000640
        /*046c*/ 	.word	0x000000ff
        /*0470*/ 	.word	0x00000220
        /*0474*/ 	.short	0x0100
        /*0476*/ 	.byte	0x08
	.zero		1


	//   ....[64]....
        /*0478*/ 	.word	0x00000650
        /*047c*/ 	.word	0x000000ff
        /*0480*/ 	.word	0x00000100
        /*0484*/ 	.short	0x0100
        /*0486*/ 	.byte	0x08
	.zero		1


	//   ....[65]....
        /*0488*/ 	.word	0x00000660
        /*048c*/ 	.word	0x000000ff
        /*0490*/ 	.word	0x00000228
        /*0494*/ 	.short	0x0100
        /*0496*/ 	.byte	0x08
	.zero		1


	//   ....[66]....
        /*0498*/ 	.word	0x00000670
        /*049c*/ 	.word	0x000000ff
        /*04a0*/ 	.word	0x00000108
        /*04a4*/ 	.short	0x0100
        /*04a6*/ 	.byte	0x08
	.zero		1


	//   ....[67]....
        /*04a8*/ 	.word	0x00000680
        /*04ac*/ 	.word	0x000000ff
        /*04b0*/ 	.word	0x00000230
        /*04b4*/ 	.short	0x0100
        /*04b6*/ 	.byte	0x08
	.zero		1


	//   ....[68]....
        /*04b8*/ 	.word	0x00000690
        /*04bc*/ 	.word	0x000000ff
        /*04c0*/ 	.word	0x00000110
        /*04c4*/ 	.short	0x0100
        /*04c6*/ 	.byte	0x08
	.zero		1


	//   ....[69]....
        /*04c8*/ 	.word	0x000006a0
        /*04cc*/ 	.word	0x000000ff
        /*04d0*/ 	.word	0x00000238
        /*04d4*/ 	.short	0x0100
        /*04d6*/ 	.byte	0x08
	.zero		1


	//   ....[70]....
        /*04d8*/ 	.word	0x000006b0
        /*04dc*/ 	.word	0x000000ff
        /*04e0*/ 	.word	0x00000118
        /*04e4*/ 	.short	0x0100
        /*04e6*/ 	.byte	0x08
	.zero		1


	//   ....[71]....
        /*04e8*/ 	.word	0x000006c0
        /*04ec*/ 	.word	0x000000ff
        /*04f0*/ 	.word	0x00000240
        /*04f4*/ 	.short	0x0100
        /*04f6*/ 	.byte	0x08
	.zero		1


	//   ....[72]....
        /*04f8*/ 	.word	0x000006d0
        /*04fc*/ 	.word	0x000000ff
        /*0500*/ 	.word	0x00000120
        /*0504*/ 	.short	0x0100
        /*0506*/ 	.byte	0x08
	.zero		1


	//   ....[73]....
        /*0508*/ 	.word	0x000006e0
        /*050c*/ 	.word	0x000000ff
        /*0510*/ 	.word	0x00000248
        /*0514*/ 	.short	0x0100
        /*0516*/ 	.byte	0x08
	.zero		1


	//   ....[74]....
        /*0518*/ 	.word	0x00000b50
        /*051c*/ 	.word	0x000000ff
        /*0520*/ 	.word	0x00000260
        /*0524*/ 	.short	0x0100
        /*0526*/ 	.byte	0x06
	.zero		1


	//   ....[75]....
        /*0528*/ 	.word	0x00000be0
        /*052c*/ 	.word	0x000000ff
        /*0530*/ 	.word	0x00000268
        /*0534*/ 	.short	0x0100
        /*0536*/ 	.byte	0x06
	.zero		1


	//   ....[76]....
        /*0538*/ 	.word	0x000019f0
        /*053c*/ 	.word	0x000000ff
        /*0540*/ 	.word	0x00000000
        /*0544*/ 	.short	0x010a
        /*0546*/ 	.byte	0x06
	.zero		1


	//   ....[77]....
        /*0548*/ 	.word	0x00001a30
        /*054c*/ 	.word	0x000000ff
        /*0550*/ 	.word	0x00000000
        /*0554*/ 	.short	0x010a
        /*0556*/ 	.byte	0x06
	.zero		1


	//   ....[78]....
        /*0558*/ 	.word	0x00002020
        /*055c*/ 	.word	0x000000ff
        /*0560*/ 	.word	0x00000000
        /*0564*/ 	.short	0x010a
        /*0566*/ 	.byte	0x0c
	.zero		1


	//   ....[79]....
        /*0568*/ 	.word	0x00002060
        /*056c*/ 	.word	0x000000ff
        /*0570*/ 	.word	0x00000000
        /*0574*/ 	.short	0x010a
        /*0576*/ 	.byte	0x0c
	.zero		1


	//   ....[80]....
        /*0578*/ 	.word	0x00002440
        /*057c*/ 	.word	0x0000000a
        /*0580*/ 	.word	0x00000000
        /*0584*/ 	.short	0x0101
        /*0586*/ 	.byte	0x3f
	.zero		1


	//   ....[81]....
        /*0588*/ 	.word	0x00002900
        /*058c*/ 	.word	0x00000008
        /*0590*/ 	.word	0x00000000
        /*0594*/ 	.short	0x0101
        /*0596*/ 	.byte	0x3f
	.zero		1


	//   ....[82]....
        /*0598*/ 	.word	0x000061e0
        /*059c*/ 	.word	0x00000015
        /*05a0*/ 	.word	0x00000128
        /*05a4*/ 	.short	0x010a
        /*05a6*/ 	.byte	0x3f
	.zero		1


	//   ....[83]....
        /*05a8*/ 	.word	0x000065c0
        /*05ac*/ 	.word	0x00000008
        /*05b0*/ 	.word	0x00000268
        /*05b4*/ 	.short	0x0101
        /*05b6*/ 	.byte	0x3f
	.zero		1


	//   ....[84]....
        /*05b8*/ 	.word	0x00006cb0
        /*05bc*/ 	.word	0x00000007
        /*05c0*/ 	.word	0x00000000
        /*05c4*/ 	.short	0x010a
        /*05c6*/ 	.byte	0x3f
	.zero		1


	//   ....[85]....
        /*05c8*/ 	.word	0x00006d30
        /*05cc*/ 	.word	0x00000008
        /*05d0*/ 	.word	0x00000000
        /*05d4*/ 	.short	0x010a
        /*05d6*/ 	.byte	0x3f
	.zero		1


	//   ....[86]....
        /*05d8*/ 	.word	0x00006dc0
        /*05dc*/ 	.word	0x00000009
        /*05e0*/ 	.word	0x00000000
        /*05e4*/ 	.short	0x010a
        /*05e6*/ 	.byte	0x3f
	.zero		1


	//   ....[87]....
        /*05e8*/ 	.word	0x00006e50
        /*05ec*/ 	.word	0x00000008
        /*05f0*/ 	.word	0x00000000
        /*05f4*/ 	.short	0x010a
        /*05f6*/ 	.byte	0x3f
	.zero		1


	//   ....[88]....
        /*05f8*/ 	.word	0x00006ee0
        /*05fc*/ 	.word	0x00000009
        /*0600*/ 	.word	0x00000000
        /*0604*/ 	.short	0x010a
        /*0606*/ 	.byte	0x3f
	.zero		1


	//   ....[89]....
        /*0608*/ 	.word	0x00006f70
        /*060c*/ 	.word	0x00000008
        /*0610*/ 	.word	0x00000000
        /*0614*/ 	.short	0x010a
        /*0616*/ 	.byte	0x3f
	.zero		1


	//   ....[90]....
        /*0618*/ 	.word	0x00007000
        /*061c*/ 	.word	0x00000009
        /*0620*/ 	.word	0x00000000
        /*0624*/ 	.short	0x010a
        /*0626*/ 	.byte	0x3f
	.zero		1


	//   ....[91]....
        /*0628*/ 	.word	0x00007090
        /*062c*/ 	.word	0x00000008
        /*0630*/ 	.word	0x00000000
        /*0634*/ 	.short	0x010a
        /*0636*/ 	.byte	0x3f
	.zero		1


	//   ....[92]....
        /*0638*/ 	.word	0x00007120
        /*063c*/ 	.word	0x00000009
        /*0640*/ 	.word	0x00000000
        /*0644*/ 	.short	0x010a
        /*0646*/ 	.byte	0x3f
	.zero		1


	//   ....[93]....
        /*0648*/ 	.word	0x000071b0
        /*064c*/ 	.word	0x00000008
        /*0650*/ 	.word	0x00000000
        /*0654*/ 	.short	0x010a
        /*0656*/ 	.byte	0x3f
	.zero		1


	//   ....[94]....
        /*0658*/ 	.word	0x00007240
        /*065c*/ 	.word	0x00000009
        /*0660*/ 	.word	0x00000000
        /*0664*/ 	.short	0x010a
        /*0666*/ 	.byte	0x3f
	.zero		1


	//   ....[95]....
        /*0668*/ 	.word	0x000072d0
        /*066c*/ 	.word	0x00000008
        /*0670*/ 	.word	0x00000000
        /*0674*/ 	.short	0x010a
        /*0676*/ 	.byte	0x3f
	.zero		1


	//   ....[96]....
        /*0678*/ 	.word	0x00007360
        /*067c*/ 	.word	0x00000009
        /*0680*/ 	.word	0x00000000
        /*0684*/ 	.short	0x010a
        /*0686*/ 	.byte	0x3f
	.zero		1


	//   ....[97]....
        /*0688*/ 	.word	0x000073f0
        /*068c*/ 	.word	0x00000008
        /*0690*/ 	.word	0x00000000
        /*0694*/ 	.short	0x010a
        /*0696*/ 	.byte	0x3f
	.zero		1


	//   ....[98]....
        /*0698*/ 	.word	0x00007480
        /*069c*/ 	.word	0x00000009
        /*06a0*/ 	.word	0x00000000
        /*06a4*/ 	.short	0x010a
        /*06a6*/ 	.byte	0x3f
	.zero		1


	//   ....[99]....
        /*06a8*/ 	.word	0x00007510
        /*06ac*/ 	.word	0x00000008
        /*06b0*/ 	.word	0x00000000
        /*06b4*/ 	.short	0x010a
        /*06b6*/ 	.byte	0x3f
	.zero		1


	//   ....[100]....
        /*06b8*/ 	.word	0x000075a0
        /*06bc*/ 	.word	0x00000009
        /*06c0*/ 	.word	0x00000000
        /*06c4*/ 	.short	0x010a
        /*06c6*/ 	.byte	0x3f
	.zero		1


	//   ....[101]....
        /*06c8*/ 	.word	0x00007630
        /*06cc*/ 	.word	0x00000008
        /*06d0*/ 	.word	0x00000000
        /*06d4*/ 	.short	0x010a
        /*06d6*/ 	.byte	0x3f
	.zero		1


	//   ....[102]....
        /*06d8*/ 	.word	0x000076c0
        /*06dc*/ 	.word	0x00000009
        /*06e0*/ 	.word	0x00000000
        /*06e4*/ 	.short	0x010a
        /*06e6*/ 	.byte	0x3f
	.zero		1


	//   ....[103]....
        /*06e8*/ 	.word	0x00007750
        /*06ec*/ 	.word	0x00000008
        /*06f0*/ 	.word	0x00000000
        /*06f4*/ 	.short	0x010a
        /*06f6*/ 	.byte	0x3f
	.zero		1


	//   ....[104]....
        /*06f8*/ 	.word	0x000077e0
        /*06fc*/ 	.word	0x00000009
        /*0700*/ 	.word	0x00000000
        /*0704*/ 	.short	0x010a
        /*0706*/ 	.byte	0x3f
	.zero		1


	//   ....[105]....
        /*0708*/ 	.word	0x00007870
        /*070c*/ 	.word	0x00000008
        /*0710*/ 	.word	0x00000000
        /*0714*/ 	.short	0x010a
        /*0716*/ 	.byte	0x3f
	.zero		1


	//   ....[106]....
        /*0718*/ 	.word	0x00007900
        /*071c*/ 	.word	0x00000009
        /*0720*/ 	.word	0x00000000
        /*0724*/ 	.short	0x010a
        /*0726*/ 	.byte	0x3f
	.zero		1


	//   ....[107]....
        /*0728*/ 	.word	0x00007990
        /*072c*/ 	.word	0x00000008
        /*0730*/ 	.word	0x00000000
        /*0734*/ 	.short	0x010a
        /*0736*/ 	.byte	0x3f
	.zero		1


	//   ....[108]....
        /*0738*/ 	.word	0x00007a20
        /*073c*/ 	.word	0x00000009
        /*0740*/ 	.word	0x00000000
        /*0744*/ 	.short	0x010a
        /*0746*/ 	.byte	0x3f
	.zero		1


	//   ....[109]....
        /*0748*/ 	.word	0x00007ab0
        /*074c*/ 	.word	0x00000008
        /*0750*/ 	.word	0x00000000
        /*0754*/ 	.short	0x010a
        /*0756*/ 	.byte	0x3f
	.zero		1


	//   ....[110]....
        /*0758*/ 	.word	0x00007b40
        /*075c*/ 	.word	0x00000009
        /*0760*/ 	.word	0x00000000
        /*0764*/ 	.short	0x010a
        /*0766*/ 	.byte	0x3f
	.zero		1


	//   ....[111]....
        /*0768*/ 	.word	0x00007bd0
        /*076c*/ 	.word	0x00000008
        /*0770*/ 	.word	0x00000000
        /*0774*/ 	.short	0x010a
        /*0776*/ 	.byte	0x3f
	.zero		1


	//   ....[112]....
        /*0778*/ 	.word	0x00007c60
        /*077c*/ 	.word	0x00000009
        /*0780*/ 	.word	0x00000000
        /*0784*/ 	.short	0x010a
        /*0786*/ 	.byte	0x3f
	.zero		1


	//   ....[113]....
        /*0788*/ 	.word	0x00007cf0
        /*078c*/ 	.word	0x00000008
        /*0790*/ 	.word	0x00000000
        /*0794*/ 	.short	0x010a
        /*0796*/ 	.byte	0x3f
	.zero		1


	//   ....[114]....
        /*0798*/ 	.word	0x00007d80
        /*079c*/ 	.word	0x00000009
        /*07a0*/ 	.word	0x00000000
        /*07a4*/ 	.short	0x010a
        /*07a6*/ 	.byte	0x3f
	.zero		1


	//   ....[115]....
        /*07a8*/ 	.word	0x00007e10
        /*07ac*/ 	.word	0x00000008
        /*07b0*/ 	.word	0x00000000
        /*07b4*/ 	.short	0x010a
        /*07b6*/ 	.byte	0x3f
	.zero		1


	//   ....[116]....
        /*07b8*/ 	.word	0x00007ea0
        /*07bc*/ 	.word	0x00000009
        /*07c0*/ 	.word	0x00000000
        /*07c4*/ 	.short	0x010a
        /*07c6*/ 	.byte	0x3f
	.zero		1


	//   ....[117]....
        /*07c8*/ 	.word	0x00007f30
        /*07cc*/ 	.word	0x00000008
        /*07d0*/ 	.word	0x00000000
        /*07d4*/ 	.short	0x010a
        /*07d6*/ 	.byte	0x3f
	.zero		1


	//   ....[118]....
        /*07d8*/ 	.word	0x00007fc0
        /*07dc*/ 	.word	0x00000009
        /*07e0*/ 	.word	0x00000000
        /*07e4*/ 	.short	0x010a
        /*07e6*/ 	.byte	0x3f
	.zero		1


	//   ....[119]....
        /*07e8*/ 	.word	0x00008050
        /*07ec*/ 	.word	0x00000006
        /*07f0*/ 	.word	0x00000000
        /*07f4*/ 	.short	0x010a
        /*07f6*/ 	.byte	0x3f
	.zero		1


	//   ....[120]....
        /*07f8*/ 	.word	0x000080e0
        /*07fc*/ 	.word	0x00000003
        /*0800*/ 	.word	0x00000000
        /*0804*/ 	.short	0x010a
        /*0806*/ 	.byte	0x3f
	.zero		1


	//   ....[121]....
        /*0808*/ 	.word	0x00008150
        /*080c*/ 	.word	0x00000009
        /*0810*/ 	.word	0x00000000
        /*0814*/ 	.short	0x010a
        /*0816*/ 	.byte	0x3f
	.zero		1


	//   ....[122]....
        /*0818*/ 	.word	0x000081b0
        /*081c*/ 	.word	0x0000000b
        /*0820*/ 	.word	0x00000000
        /*0824*/ 	.short	0x010a
        /*0826*/ 	.byte	0x3f
	.zero		1


	//   ....[123]....
        /*0828*/ 	.word	0x00008280
        /*082c*/ 	.word	0x00000015
        /*0830*/ 	.word	0x00000128
        /*0834*/ 	.short	0x010a
        /*0836*/ 	.byte	0x3f
	.zero		1


	//   ....[124]....
        /*0838*/ 	.word	0x00008350
        /*083c*/ 	.word	0x00000007
        /*0840*/ 	.word	0x00000000
        /*0844*/ 	.short	0x010a
        /*0846*/ 	.byte	0x3f
	.zero		1


	//   ....[125]....
        /*0848*/ 	.word	0x000083a0
        /*084c*/ 	.word	0x00000008
        /*0850*/ 	.word	0x00000000
        /*0854*/ 	.short	0x010a
        /*0856*/ 	.byte	0x3f
	.zero		1


	//   ....[126]....
        /*0858*/ 	.word	0x000083f0
        /*085c*/ 	.word	0x00000009
        /*0860*/ 	.word	0x00000000
        /*0864*/ 	.short	0x010a
        /*0866*/ 	.byte	0x3f
	.zero		1


	//   ....[127]....
        /*0868*/ 	.word	0x00008440
        /*086c*/ 	.word	0x00000008
        /*0870*/ 	.word	0x00000000
        /*0874*/ 	.short	0x010a
        /*0876*/ 	.byte	0x3f
	.zero		1


	//   ....[128]....
        /*0878*/ 	.word	0x00008490
        /*087c*/ 	.word	0x00000009
        /*0880*/ 	.word	0x00000000
        /*0884*/ 	.short	0x010a
        /*0886*/ 	.byte	0x3f
	.zero		1


	//   ....[129]....
        /*0888*/ 	.word	0x000084e0
        /*088c*/ 	.word	0x00000008
        /*0890*/ 	.word	0x00000000
        /*0894*/ 	.short	0x010a
        /*0896*/ 	.byte	0x3f
	.zero		1


	//   ....[130]....
        /*0898*/ 	.word	0x00008530
        /*089c*/ 	.word	0x00000009
        /*08a0*/ 	.word	0x00000000
        /*08a4*/ 	.short	0x010a
        /*08a6*/ 	.byte	0x3f
	.zero		1


	//   ....[131]....
        /*08a8*/ 	.word	0x00008580
        /*08ac*/ 	.word	0x00000008
        /*08b0*/ 	.word	0x00000000
        /*08b4*/ 	.short	0x010a
        /*08b6*/ 	.byte	0x3f
	.zero		1


	//   ....[132]....
        /*08b8*/ 	.word	0x000085d0
        /*08bc*/ 	.word	0x00000009
        /*08c0*/ 	.word	0x00000000
        /*08c4*/ 	.short	0x010a
        /*08c6*/ 	.byte	0x3f
	.zero		1


	//   ....[133]....
        /*08c8*/ 	.word	0x00008620
        /*08cc*/ 	.word	0x00000008
        /*08d0*/ 	.word	0x00000000
        /*08d4*/ 	.short	0x010a
        /*08d6*/ 	.byte	0x3f
	.zero		1


	//   ....[134]....
        /*08d8*/ 	.word	0x00008670
        /*08dc*/ 	.word	0x00000009
        /*08e0*/ 	.word	0x00000000
        /*08e4*/ 	.short	0x010a
        /*08e6*/ 	.byte	0x3f
	.zero		1


	//   ....[135]....
        /*08e8*/ 	.word	0x000086c0
        /*08ec*/ 	.word	0x00000008
        /*08f0*/ 	.word	0x00000000
        /*08f4*/ 	.short	0x010a
        /*08f6*/ 	.byte	0x3f
	.zero		1


	//   ....[136]....
        /*08f8*/ 	.word	0x00008710
        /*08fc*/ 	.word	0x00000009
        /*0900*/ 	.word	0x00000000
        /*0904*/ 	.short	0x010a
        /*0906*/ 	.byte	0x3f
	.zero		1


	//   ....[137]....
        /*0908*/ 	.word	0x00008760
        /*090c*/ 	.word	0x00000008
        /*0910*/ 	.word	0x00000000
        /*0914*/ 	.short	0x010a
        /*0916*/ 	.byte	0x3f
	.zero		1


	//   ....[138]....
        /*0918*/ 	.word	0x000087b0
        /*091c*/ 	.word	0x00000009
        /*0920*/ 	.word	0x00000000
        /*0924*/ 	.short	0x010a
        /*0926*/ 	.byte	0x3f
	.zero		1


	//   ....[139]....
        /*0928*/ 	.word	0x00008800
        /*092c*/ 	.word	0x00000008
        /*0930*/ 	.word	0x00000000
        /*0934*/ 	.short	0x010a
        /*0936*/ 	.byte	0x3f
	.zero		1


	//   ....[140]....
        /*0938*/ 	.word	0x00008850
        /*093c*/ 	.word	0x00000009
        /*0940*/ 	.word	0x00000000
        /*0944*/ 	.short	0x010a
        /*0946*/ 	.byte	0x3f
	.zero		1


	//   ....[141]....
        /*0948*/ 	.word	0x000088a0
        /*094c*/ 	.word	0x00000008
        /*0950*/ 	.word	0x00000000
        /*0954*/ 	.short	0x010a
        /*0956*/ 	.byte	0x3f
	.zero		1


	//   ....[142]....
        /*0958*/ 	.word	0x000088f0
        /*095c*/ 	.word	0x00000009
        /*0960*/ 	.word	0x00000000
        /*0964*/ 	.short	0x010a
        /*0966*/ 	.byte	0x3f
	.zero		1


	//   ....[143]....
        /*0968*/ 	.word	0x00008940
        /*096c*/ 	.word	0x00000008
        /*0970*/ 	.word	0x00000000
        /*0974*/ 	.short	0x010a
        /*0976*/ 	.byte	0x3f
	.zero		1


	//   ....[144]....
        /*0978*/ 	.word	0x00008990
        /*097c*/ 	.word	0x00000009
        /*0980*/ 	.word	0x00000000
        /*0984*/ 	.short	0x010a
        /*0986*/ 	.byte	0x3f
	.zero		1


	//   ....[145]....
        /*0988*/ 	.word	0x000089e0
        /*098c*/ 	.word	0x00000008
        /*0990*/ 	.word	0x00000000
        /*0994*/ 	.short	0x010a
        /*0996*/ 	.byte	0x3f
	.zero		1


	//   ....[146]....
        /*0998*/ 	.word	0x00008a30
        /*099c*/ 	.word	0x00000009
        /*09a0*/ 	.word	0x00000000
        /*09a4*/ 	.short	0x010a
        /*09a6*/ 	.byte	0x3f
	.zero		1


	//   ....[147]....
        /*09a8*/ 	.word	0x00008a80
        /*09ac*/ 	.word	0x00000008
        /*09b0*/ 	.word	0x00000000
        /*09b4*/ 	.short	0x010a
        /*09b6*/ 	.byte	0x3f
	.zero		1


	//   ....[148]....
        /*09b8*/ 	.word	0x00008ad0
        /*09bc*/ 	.word	0x00000009
        /*09c0*/ 	.word	0x00000000
        /*09c4*/ 	.short	0x010a
        /*09c6*/ 	.byte	0x3f
	.zero		1


	//   ....[149]....
        /*09c8*/ 	.word	0x00008b20
        /*09cc*/ 	.word	0x00000008
        /*09d0*/ 	.word	0x00000000
        /*09d4*/ 	.short	0x010a
        /*09d6*/ 	.byte	0x3f
	.zero		1


	//   ....[150]....
        /*09d8*/ 	.word	0x00008b70
        /*09dc*/ 	.word	0x00000009
        /*09e0*/ 	.word	0x00000000
        /*09e4*/ 	.short	0x010a
        /*09e6*/ 	.byte	0x3f
	.zero		1


	//   ....[151]....
        /*09e8*/ 	.word	0x00008bc0
        /*09ec*/ 	.word	0x00000008
        /*09f0*/ 	.word	0x00000000
        /*09f4*/ 	.short	0x010a
        /*09f6*/ 	.byte	0x3f
	.zero		1


	//   ....[152]....
        /*09f8*/ 	.word	0x00008c10
        /*09fc*/ 	.word	0x00000009
        /*0a00*/ 	.word	0x00000000
        /*0a04*/ 	.short	0x010a
        /*0a06*/ 	.byte	0x3f
	.zero		1


	//   ....[153]....
        /*0a08*/ 	.word	0x00008c60
        /*0a0c*/ 	.word	0x00000008
        /*0a10*/ 	.word	0x00000000
        /*0a14*/ 	.short	0x010a
        /*0a16*/ 	.byte	0x3f
	.zero		1


	//   ....[154]....
        /*0a18*/ 	.word	0x00008cb0
        /*0a1c*/ 	.word	0x00000009
        /*0a20*/ 	.word	0x00000000
        /*0a24*/ 	.short	0x010a
        /*0a26*/ 	.byte	0x3f
	.zero		1


	//   ....[155]....
        /*0a28*/ 	.word	0x00008d00
        /*0a2c*/ 	.word	0x00000008
        /*0a30*/ 	.word	0x00000000
        /*0a34*/ 	.short	0x010a
        /*0a36*/ 	.byte	0x3f
	.zero		1


	//   ....[156]....
        /*0a38*/ 	.word	0x00008d50
        /*0a3c*/ 	.word	0x00000009
        /*0a40*/ 	.word	0x00000000
        /*0a44*/ 	.short	0x010a
        /*0a46*/ 	.byte	0x3f
	.zero		1


	//   ....[157]....
        /*0a48*/ 	.word	0x00008da0
        /*0a4c*/ 	.word	0x00000008
        /*0a50*/ 	.word	0x00000000
        /*0a54*/ 	.short	0x010a
        /*0a56*/ 	.byte	0x3f
	.zero		1


	//   ....[158]....
        /*0a58*/ 	.word	0x00008df0
        /*0a5c*/ 	.word	0x00000009
        /*0a60*/ 	.word	0x00000000
        /*0a64*/ 	.short	0x010a
        /*0a66*/ 	.byte	0x3f
	.zero		1


	//   ....[159]....
        /*0a68*/ 	.word	0x00008e40
        /*0a6c*/ 	.word	0x00000006
        /*0a70*/ 	.word	0x00000000
        /*0a74*/ 	.short	0x010a
        /*0a76*/ 	.byte	0x3f
	.zero		1


	//----- nvinfo : EIATTR_NUM_MBARRIERS
	.align		4
.L_28:
        /*0a78*/ 	.byte	0x03, 0x38
        /*0a7a*/ 	.short	0x004c


	//----- nvinfo : EIATTR_EXIT_INSTR_OFFSETS
	.align		4
        /*0a7c*/ 	.byte	0x04, 0x1c
        /*0a7e*/ 	.short	(.L_30 - .L_29)


	//   ....[0]....
.L_29:
        /*0a80*/ 	.word	0x00000da0


	//   ....[1]....
        /*0a84*/ 	.word	0x00001580


	//   ....[2]....
        /*0a88*/ 	.word	0x000058f0


	//   ....[3]....
        /*0a8c*/ 	.word	0x00005e50


	//   ....[4]....
        /*0a90*/ 	.word	0x00008130


	//----- nvinfo : EIATTR_MAX_THREADS
	.align		4
.L_30:
        /*0a94*/ 	.byte	0x04, 0x05
        /*0a96*/ 	.short	(.L_32 - .L_31)
.L_31:
        /*0a98*/ 	.word	0x00000180
        /*0a9c*/ 	.word	0x00000001
        /*0aa0*/ 	.word	0x00000001


	//----- nvinfo : EIATTR_CRS_STACK_SIZE
	.align		4
.L_32:
        /*0aa4*/ 	.byte	0x04, 0x1e
        /*0aa6*/ 	.short	(.L_34 - .L_33)
.L_33:
        /*0aa8*/ 	.word	0x00000000


	//----- nvinfo : EIATTR_CBANK_PARAM_SIZE
	.align		4
.L_34:
        /*0aac*/ 	.byte	0x03, 0x19
        /*0aae*/ 	.short	0x0470


	//----- nvinfo : EIATTR_PARAM_CBANK
	.align		4
        /*0ab0*/ 	.byte	0x04, 0x0a
        /*0ab2*/ 	.short	(.L_36 - .L_35)
	.align		4
.L_35:
        /*0ab4*/ 	.word	index@(.nv.constant0._ZN7cutlass13device_kernelINS_4gemm6kernel13GemmUniversalIN4cute5tupleIJiiiiEEENS1_10collective13CollectiveMmaINS1_37MainloopSm90TmaGmmaWarpSpecializedFP8ILi37ENS5_IJNS4_1CILi2EEENSA_ILi1EEESC_EEENS1_35KernelTmaWarpSpecializedCooperativeEEENS5_IJNSA_ILi128EEENSA_ILi64EEENSA_ILi32EEEEEENS_12float_e4m3_tENS5_IJlSC_lEEESK_SL_NS4_8TiledMMAINS4_8MMA_AtomIJNS4_4SM904GMMA30MMA_64x64x32_F32E4M3E4M3_SS_TNILNSP_7ScaleInE1ELSR_1EEEEEENS4_6LayoutISD_NS5_IJSC_NSA_ILi0EEESV_EEEEENS5_IJNS4_10UnderscoreESY_SY_EEEEENS4_13SM90_TMA_LOADENS4_14ComposedLayoutINS4_7SwizzleILi1ELi4ELi3EEENS4_18smem_ptr_flag_bitsILi8EEENSU_INS5_IJNSA_ILi8EEESI_EEENS5_IJSI_SC_EEEEEEEvNS4_8identityENS4_23SM90_TMA_LOAD_MULTICASTES1B_vS1C_EENS_8epilogue10collective6detail29Sm90TmaWarpSpecializedAdapterINS1G_15DefaultEpilogueISK_SL_SL_NS1F_6thread17LinearCombinationISK_Li1EffLNS1K_9ScaleType4KindE0ELNS_15FloatRoundStyleE2ESK_EENS1_15EpilogueDefaultEEEEEvvEEEEvNT_6ParamsE)
        /*0ab8*/ 	.short	0x0210
        /*0aba*/ 	.short	0x0470


	//----- nvinfo : EIATTR_SW_WAR
	.align		4
.L_36:
        /*0abc*/ 	.byte	0x04, 0x36
        /*0abe*/ 	.short	(.L_38 - .L_37)
.L_37:
        /*0ac0*/ 	.word	0x00000008
.L_38:


//--------------------- .nv.callgraph             --------------------------
	.section	.nv.callgraph,"",@"SHT_CUDA_CALLGRAPH"
	.align	4
	.sectionentsize	8
	.align		4
        /*0000*/ 	.word	0x00000000
	.align		4
        /*0004*/ 	.word	0xffffffff
	.align		4
        /*0008*/ 	.word	0x00000000
	.align		4
        /*000c*/ 	.word	0xfffffffe
	.align		4
        /*0010*/ 	.word	0x00000000
	.align		4
        /*0014*/ 	.word	0xfffffffd
	.align		4
        /*0018*/ 	.word	0x00000000
	.align		4
        /*001c*/ 	.word	0xfffffffc


//--------------------- .nv.constant4             --------------------------
	.section	.nv.constant4,"a",@progbits
	.align	8
	.align		8
.nv.constant4:
        /*0000*/ 	.dword	_ZN40_INTERNAL_633f0658_4_k_cu_fc399863_245814cuda3std3__45__cpo5beginE
	.align		8
        /*0008*/ 	.dword	_ZN40_INTERNAL_633f0658_4_k_cu_fc399863_245814cuda3std3__45__cpo3endE
	.align		8
        /*0010*/ 	.dword	_ZN40_INTERNAL_633f0658_4_k_cu_fc399863_245814cuda3std3__45__cpo6cbeginE
	.align		8
        /*0018*/ 	.dword	_ZN40_INTERNAL_633f0658_4_k_cu_fc399863_245814cuda3std3__45__cpo4cendE
	.align		8
        /*0020*/ 	.dword	_ZN40_INTERNAL_633f0658_4_k_cu_fc399863_245814cuda3std3__442_GLOBAL__N__633f0658_4_k_cu_fc399863_245816ignoreE
	.align		8
        /*0028*/ 	.dword	_ZN40_INTERNAL_633f0658_4_k_cu_fc399863_245814cuda3std3__419piecewise_constructE
	.align		8
        /*0030*/ 	.dword	_ZN40_INTERNAL_633f0658_4_k_cu_fc399863_245814cuda3std3__48in_placeE
	.align		8
        /*0038*/ 	.dword	_ZN40_INTERNAL_633f0658_4_k_cu_fc399863_245814cuda3std6ranges3__45__cpo4swapE
	.align		8
        /*0040*/ 	.dword	_ZN40_INTERNAL_633f0658_4_k_cu_fc399863_245814cuda3std6ranges3__45__cpo9iter_moveE
	.align		8
        /*0048*/ 	.dword	_ZN40_INTERNAL_633f0658_4_k_cu_fc399863_245814cute7productE
	.align		8
        /*0050*/ 	.dword	_ZN40_INTERNAL_633f0658_4_k_cu_fc399863_245814cute1_E


//--------------------- .text._ZN7cutlass13device_kernelINS_4gemm6kernel13GemmUniversalIN4cute5tupleIJiiiiEEENS1_10collective13CollectiveMmaINS1_37MainloopSm90TmaGmmaWarpSpecializedFP8ILi37ENS5_IJNS4_1CILi2EEENSA_ILi1EEESC_EEENS1_35KernelTmaWarpSpecializedCooperativeEEENS5_IJNSA_ILi128EEENSA_ILi64EEENSA_ILi32EEEEEENS_12float_e4m3_tENS5_IJlSC_lEEESK_SL_NS4_8TiledMMAINS4_8MMA_AtomIJNS4_4SM904GMMA30MMA_64x64x32_F32E4M3E4M3_SS_TNILNSP_7ScaleInE1ELSR_1EEEEEENS4_6LayoutISD_NS5_IJSC_NSA_ILi0EEESV_EEEEENS5_IJNS4_10UnderscoreESY_SY_EEEEENS4_13SM90_TMA_LOADENS4_14ComposedLayoutINS4_7SwizzleILi1ELi4ELi3EEENS4_18smem_ptr_flag_bitsILi8EEENSU_INS5_IJNSA_ILi8EEESI_EEENS5_IJSI_SC_EEEEEEEvNS4_8identityENS4_23SM90_TMA_LOAD_MULTICASTES1B_vS1C_EENS_8epilogue10collective6detail29Sm90TmaWarpSpecializedAdapterINS1G_15DefaultEpilogueISK_SL_SL_NS1F_6thread17LinearCombinationISK_Li1EffLNS1K_9ScaleType4KindE0ELNS_15FloatRoundStyleE2ESK_EENS1_15EpilogueDefaultEEEEEvvEEEEvNT_6ParamsE --------------------------
	.section	.text._ZN7cutlass13device_kernelINS_4gemm6kernel13GemmUniversalIN4cute5tupleIJiiiiEEENS1_10collective13CollectiveMmaINS1_37MainloopSm90TmaGmmaWarpSpecializedFP8ILi37ENS5_IJNS4_1CILi2EEENSA_ILi1EEESC_EEENS1_35KernelTmaWarpSpecializedCooperativeEEENS5_IJNSA_ILi128EEENSA_ILi64EEENSA_ILi32EEEEEENS_12float_e4m3_tENS5_IJlSC_lEEESK_SL_NS4_8TiledMMAINS4_8MMA_AtomIJNS4_4SM904GMMA30MMA_64x64x32_F32E4M3E4M3_SS_TNILNSP_7ScaleInE1ELSR_1EEEEEENS4_6LayoutISD_NS5_IJSC_NSA_ILi0EEESV_EEEEENS5_IJNS4_10UnderscoreESY_SY_EEEEENS4_13SM90_TMA_LOADENS4_14ComposedLayoutINS4_7SwizzleILi1ELi4ELi3EEENS4_18smem_ptr_flag_bitsILi8EEENSU_INS5_IJNSA_ILi8EEESI_EEENS5_IJSI_SC_EEEEEEEvNS4_8identityENS4_23SM90_TMA_LOAD_MULTICASTES1B_vS1C_EENS_8epilogue10collective6detail29Sm90TmaWarpSpecializedAdapterINS1G_15DefaultEpilogueISK_SL_SL_NS1F_6thread17LinearCombinationISK_Li1EffLNS1K_9ScaleType4KindE0ELNS_15FloatRoundStyleE2ESK_EENS1_15EpilogueDefaultEEEEEvvEEEEvNT_6ParamsE,"ax",@progbits
	.align	128
.text._ZN7cutlass13device_kernelINS_4gemm6kernel13GemmUniversalIN4cute5tupleIJiiiiEEENS1_10collective13CollectiveMmaINS1_37MainloopSm90TmaGmmaWarpSpecializedFP8ILi37ENS5_IJNS4_1CILi2EEENSA_ILi1EEESC_EEENS1_35KernelTmaWarpSpecializedCooperativeEEENS5_IJNSA_ILi128EEENSA_ILi64EEENSA_ILi32EEEEEENS_12float_e4m3_tENS5_IJlSC_lEEESK_SL_NS4_8TiledMMAINS4_8MMA_AtomIJNS4_4SM904GMMA30MMA_64x64x32_F32E4M3E4M3_SS_TNILNSP_7ScaleInE1ELSR_1EEEEEENS4_6LayoutISD_NS5_IJSC_NSA_ILi0EEESV_EEEEENS5_IJNS4_10UnderscoreESY_SY_EEEEENS4_13SM90_TMA_LOADENS4_14ComposedLayoutINS4_7SwizzleILi1ELi4ELi3EEENS4_18smem_ptr_flag_bitsILi8EEENSU_INS5_IJNSA_ILi8EEESI_EEENS5_IJSI_SC_EEEEEEEvNS4_8identityENS4_23SM90_TMA_LOAD_MULTICASTES1B_vS1C_EENS_8epilogue10collective6detail29Sm90TmaWarpSpecializedAdapterINS1G_15DefaultEpilogueISK_SL_SL_NS1F_6thread17LinearCombinationISK_Li1EffLNS1K_9ScaleType4KindE0ELNS_15FloatRoundStyleE2ESK_EENS1_15EpilogueDefaultEEEEEvvEEEEvNT_6ParamsE:
        .type           _ZN7cutlass13device_kernelINS_4gemm6kernel13GemmUniversalIN4cute5tupleIJiiiiEEENS1_10collective13CollectiveMmaINS1_37MainloopSm90TmaGmmaWarpSpecializedFP8ILi37ENS5_IJNS4_1CILi2EEENSA_ILi1EEESC_EEENS1_35KernelTmaWarpSpecializedCooperativeEEENS5_IJNSA_ILi128EEENSA_ILi64EEENSA_ILi32EEEEEENS_12float_e4m3_tENS5_IJlSC_lEEESK_SL_NS4_8TiledMMAINS4_8MMA_AtomIJNS4_4SM904GMMA30MMA_64x64x32_F32E4M3E4M3_SS_TNILNSP_7ScaleInE1ELSR_1EEEEEENS4_6LayoutISD_NS5_IJSC_NSA_ILi0EEESV_EEEEENS5_IJNS4_10UnderscoreESY_SY_EEEEENS4_13SM90_TMA_LOADENS4_14ComposedLayoutINS4_7SwizzleILi1ELi4ELi3EEENS4_18smem_ptr_flag_bitsILi8EEENSU_INS5_IJNSA_ILi8EEESI_EEENS5_IJSI_SC_EEEEEEEvNS4_8identityENS4_23SM90_TMA_LOAD_MULTICASTES1B_vS1C_EENS_8epilogue10collective6detail29Sm90TmaWarpSpecializedAdapterINS1G_15DefaultEpilogueISK_SL_SL_NS1F_6thread17LinearCombinationISK_Li1EffLNS1K_9ScaleType4KindE0ELNS_15FloatRoundStyleE2ESK_EENS1_15EpilogueDefaultEEEEEvvEEEEvNT_6ParamsE,@function
        .size           _ZN7cutlass13device_kernelINS_4gemm6kernel13GemmUniversalIN4cute5tupleIJiiiiEEENS1_10collective13CollectiveMmaINS1_37MainloopSm90TmaGmmaWarpSpecializedFP8ILi37ENS5_IJNS4_1CILi2EEENSA_ILi1EEESC_EEENS1_35KernelTmaWarpSpecializedCooperativeEEENS5_IJNSA_ILi128EEENSA_ILi64EEENSA_ILi32EEEEEENS_12float_e4m3_tENS5_IJlSC_lEEESK_SL_NS4_8TiledMMAINS4_8MMA_AtomIJNS4_4SM904GMMA30MMA_64x64x32_F32E4M3E4M3_SS_TNILNSP_7ScaleInE1ELSR_1EEEEEENS4_6LayoutISD_NS5_IJSC_NSA_ILi0EEESV_EEEEENS5_IJNS4_10UnderscoreESY_SY_EEEEENS4_13SM90_TMA_LOADENS4_14ComposedLayoutINS4_7SwizzleILi1ELi4ELi3EEENS4_18smem_ptr_flag_bitsILi8EEENSU_INS5_IJNSA_ILi8EEESI_EEENS5_IJSI_SC_EEEEEEEvNS4_8identityENS4_23SM90_TMA_LOAD_MULTICASTES1B_vS1C_EENS_8epilogue10collective6detail29Sm90TmaWarpSpecializedAdapterINS1G_15DefaultEpilogueISK_SL_SL_NS1F_6thread17LinearCombinationISK_Li1EffLNS1K_9ScaleType4KindE0ELNS_15FloatRoundStyleE2ESK_EENS1_15EpilogueDefaultEEEEEvvEEEEvNT_6ParamsE,(.L_x_209 - _ZN7cutlass13device_kernelINS_4gemm6kernel13GemmUniversalIN4cute5tupleIJiiiiEEENS1_10collective13CollectiveMmaINS1_37MainloopSm90TmaGmmaWarpSpecializedFP8ILi37ENS5_IJNS4_1CILi2EEENSA_ILi1EEESC_EEENS1_35KernelTmaWarpSpecializedCooperativeEEENS5_IJNSA_ILi128EEENSA_ILi64EEENSA_ILi32EEEEEENS_12float_e4m3_tENS5_IJlSC_lEEESK_SL_NS4_8TiledMMAINS4_8MMA_AtomIJNS4_4SM904GMMA30MMA_64x64x32_F32E4M3E4M3_SS_TNILNSP_7ScaleInE1ELSR_1EEEEEENS4_6LayoutISD_NS5_IJSC_NSA_ILi0EEESV_EEEEENS5_IJNS4_10UnderscoreESY_SY_EEEEENS4_13SM90_TMA_LOADENS4_14ComposedLayoutINS4_7SwizzleILi1ELi4ELi3EEENS4_18smem_ptr_flag_bitsILi8EEENSU_INS5_IJNSA_ILi8EEESI_EEENS5_IJSI_SC_EEEEEEEvNS4_8identityENS4_23SM90_TMA_LOAD_MULTICASTES1B_vS1C_EENS_8epilogue10collective6detail29Sm90TmaWarpSpecializedAdapterINS1G_15DefaultEpilogueISK_SL_SL_NS1F_6thread17LinearCombinationISK_Li1EffLNS1K_9ScaleType4KindE0ELNS_15FloatRoundStyleE2ESK_EENS1_15EpilogueDefaultEEEEEvvEEEEvNT_6ParamsE)
        .other          _ZN7cutlass13device_kernelINS_4gemm6kernel13GemmUniversalIN4cute5tupleIJiiiiEEENS1_10collective13CollectiveMmaINS1_37MainloopSm90TmaGmmaWarpSpecializedFP8ILi37ENS5_IJNS4_1CILi2EEENSA_ILi1EEESC_EEENS1_35KernelTmaWarpSpecializedCooperativeEEENS5_IJNSA_ILi128EEENSA_ILi64EEENSA_ILi32EEEEEENS_12float_e4m3_tENS5_IJlSC_lEEESK_SL_NS4_8TiledMMAINS4_8MMA_AtomIJNS4_4SM904GMMA30MMA_64x64x32_F32E4M3E4M3_SS_TNILNSP_7ScaleInE1ELSR_1EEEEEENS4_6LayoutISD_NS5_IJSC_NSA_ILi0EEESV_EEEEENS5_IJNS4_10UnderscoreESY_SY_EEEEENS4_13SM90_TMA_LOADENS4_14ComposedLayoutINS4_7SwizzleILi1ELi4ELi3EEENS4_18smem_ptr_flag_bitsILi8EEENSU_INS5_IJNSA_ILi8EEESI_EEENS5_IJSI_SC_EEEEEEEvNS4_8identityENS4_23SM90_TMA_LOAD_MULTICASTES1B_vS1C_EENS_8epilogue10collective6detail29Sm90TmaWarpSpecializedAdapterINS1G_15DefaultEpilogueISK_SL_SL_NS1F_6thread17LinearCombinationISK_Li1EffLNS1K_9ScaleType4KindE0ELNS_15FloatRoundStyleE2ESK_EENS1_15EpilogueDefaultEEEEEvvEEEEvNT_6ParamsE,@"STO_CUDA_ENTRY STV_DEFAULT"
_ZN7cutlass13device_kernelINS_4gemm6kernel13GemmUniversalIN4cute5tupleIJiiiiEEENS1_10collective13CollectiveMmaINS1_37MainloopSm90TmaGmmaWarpSpecializedFP8ILi37ENS5_IJNS4_1CILi2EEENSA_ILi1EEESC_EEENS1_35KernelTmaWarpSpecializedCooperativeEEENS5_IJNSA_ILi128EEENSA_ILi64EEENSA_ILi32EEEEEENS_12float_e4m3_tENS5_IJlSC_lEEESK_SL_NS4_8TiledMMAINS4_8MMA_AtomIJNS4_4SM904GMMA30MMA_64x64x32_F32E4M3E4M3_SS_TNILNSP_7ScaleInE1ELSR_1EEEEEENS4_6LayoutISD_NS5_IJSC_NSA_ILi0EEESV_EEEEENS5_IJNS4_10UnderscoreESY_SY_EEEEENS4_13SM90_TMA_LOADENS4_14ComposedLayoutINS4_7SwizzleILi1ELi4ELi3EEENS4_18smem_ptr_flag_bitsILi8EEENSU_INS5_IJNSA_ILi8EEESI_EEENS5_IJSI_SC_EEEEEEEvNS4_8identityENS4_23SM90_TMA_LOAD_MULTICASTES1B_vS1C_EENS_8epilogue10collective6detail29Sm90TmaWarpSpecializedAdapterINS1G_15DefaultEpilogueISK_SL_SL_NS1F_6thread17LinearCombinationISK_Li1EffLNS1K_9ScaleType4KindE0ELNS_15FloatRoundStyleE2ESK_EENS1_15EpilogueDefaultEEEEEvvEEEEvNT_6ParamsE:
[----:B------:R-:W-:Y:S01]  /*0000*/  LDC R1, c[0x0][0x28] ;  /* 0x00000a00ff017b82 */ /* 0x000fe20000000800 */
[----:B------:R-:W0:Y:S01]  /*0010*/  S2R R0, SR_TID.X ;  /* 0x0000000000007919 */ /* 0x000e220000002100 */
[----:B------:R-:W-:Y:S01]  /*0020*/  ELECT P0, URZ, PT ;  /* 0x00000000003f782f */ /* 0x000fe20003800000 */
[----:B------:R-:W-:Y:S01]  /*0030*/  BSSY B0, `(.L_x_0) ;  /* 0x000000f000007945 */ /* 0x000fe20003800000 */
[--C-:B0-----:R-:W-:Y:S02]  /*0040*/  SHF.R.U32.HI R2, RZ, 0x5, R0.reuse ;  /* 0x00000005ff027819 */ /* 0x101fe40000011600 */
[----:B------:R-:W-:-:S03]  /*0050*/  SHF.R.U32.HI R3, RZ, 0x7, R0 ;  /* 0x00000007ff037819 */ /* 0x000fc60000011600 */
[----:B------:R-:W0:Y:S04]  /*0060*/  SHFL.IDX PT, R7, R2, RZ, 0x1f ;  /* 0x00001fff02077589 */ /* 0x000e2800000e0000 */
[----:B------:R1:W2:Y:S01]  /*0070*/  SHFL.IDX PT, R4, R3, RZ, 0x1f ;  /* 0x00001fff03047589 */ /* 0x0002a200000e0000 */
[----:B0-----:R-:W-:-:S13]  /*0080*/  ISETP.NE.OR P0, PT, R7, RZ, !P0 ;  /* 0x000000ff0700720c */ /* 0x001fda0004705670 */
[----:B-12---:R-:W-:Y:S05]  /*0090*/  @P0 BRA `(.L_x_1) ;  /* 0x0000000000200947 */ /* 0x006fea0003800000 */
[----:B------:R-:W-:Y:S02]  /*00a0*/  ULDC.64 UR4, c[0x0][0x198] ;  /* 0x0000660000047ab9 */ /* 0x000fe40000000a00 */
[----:B------:R-:W-:Y:S02]  /*00b0*/  UIADD3 UR6, UP0, UR4, 0xf0, URZ ;  /* 0x000000f004067890 */ /* 0x000fe4000ff1e03f */
[----:B------:R-:W-:Y:S02]  /*00c0*/  UIADD3 UR4, UP1, UR4, 0x1f0, URZ ;  /* 0x000001f004047890 */ /* 0x000fe4000ff3e03f */
[----:B------:R-:W-:Y:S02]  /*00d0*/  UIADD3.X UR7, URZ, UR5, URZ, UP0, !UPT ;  /* 0x000000053f077290 */ /* 0x000fe400087fe43f */
[----:B------:R-:W-:-:S07]  /*00e0*/  UIADD3.X UR5, URZ, UR5, URZ, UP1, !UPT ;  /* 0x000000053f057290 */ /* 0x000fce0008ffe43f */
[----:B------:R0:W-:Y:S02]  /*00f0*/  UTMACCTL.PF [UR6] ;  /* 0x00000000060079b9 */ /* 0x0001e40008040000 */
[----:B------:R0:W-:Y:S02]  /*0100*/  UTMACCTL.PF [UR4] ;  /* 0x00000000040079b9 */ /* 0x0001e40008040000 */
[----:B0-----:R-:W-:Y:S01]  /*0110*/  NOP ;  /* 0x0000000000007918 */ /* 0x001fe20000000000 */
.L_x_1:
[----:B------:R-:W-:Y:S05]  /*0120*/  BSYNC B0 ;  /* 0x0000000000007941 */ /* 0x000fea0003800000 */
.L_x_0:
[----:B------:R-:W0:Y:S02]  /*0130*/  SHFL.IDX PT, R3, R2, RZ, 0x1f ;  /* 0x00001fff02037589 */ /* 0x000e2400000e0000 */
[----:B0-----:R-:W-:-:S13]  /*0140*/  ISETP.NE.AND P0, PT, R3, RZ, PT ;  /* 0x000000ff0300720c */ /* 0x001fda0003f05270 */
[----:B------:R-:W-:Y:S05]  /*0150*/  @P0 BRA `(.L_x_2) ;  /* 0x00000004006c0947 */ /* 0x000fea0003800000 */
[----:B------:R-:W-:Y:S01]  /*0160*/  ELECT P0, URZ, PT ;  /* 0x00000000003f782f */ /* 0x000fe20003800000 */
[----:B------:R-:W-:-:S12]  /*0170*/  BSSY B0, `(.L_x_2) ;  /* 0x0000059000007945 */ /* 0x000fd80003800000 */
[----:B------:R-:W-:Y:S05]  /*0180*/  @!P0 BRA `(.L_x_3) ;  /* 0x00000004005c8947 */ /* 0x000fea0003800000 */
[----:B------:R-:W0:Y:S01]  /*0190*/  S2UR UR8, SR_CgaCtaId ;  /* 0x00000000000879c3 */ /* 0x000e220000008800 */
[----:B------:R-:W-:Y:S01]  /*01a0*/  UMOV UR4, 0x400 ;  /* 0x0000040000047882 */ /* 0x000fe20000000000 */
[----:B------:R-:W-:Y:S01]  /*01b0*/  UMOV UR5, 0x1 ;  /* 0x0000000100057882 */ /* 0x000fe20000000000 */
[----:B------:R-:W-:Y:S02]  /*01c0*/  UMOV UR6, 0x4 ;  /* 0x0000000400067882 */ /* 0x000fe40000000000 */
[----:B------:R-:W-:-:S04]  /*01d0*/  UIADD3 UR6, -UR6, 0x100000, URZ ;  /* 0x0010000006067890 */ /* 0x000fc8000fffe13f */
[----:B------:R-:W-:Y:S02]  /*01e0*/  USHF.L.U32 UR7, UR6, 0xb, URZ ;  /* 0x0000000b06077899 */ /* 0x000fe4000800063f */
[----:B------:R-:W-:Y:S02]  /*01f0*/  USHF.L.U32 UR6, UR6, 0x1, URZ ;  /* 0x0000000106067899 */ /* 0x000fe4000800063f */
[----:B0-----:R-:W-:Y:S02]  /*0200*/  ULEA UR8, UR8, UR4, 0x18 ;  /* 0x0000000408087291 */ /* 0x001fe4000f8ec03f */
[----:B------:R-:W-:-:S04]  /*0210*/  UIADD3 UR4, -UR5, 0x100000, URZ ;  /* 0x0010000005047890 */ /* 0x000fc8000fffe13f */
[----:B------:R-:W-:Y:S02]  /*0220*/  USHF.L.U32 UR5, UR4, 0xb, URZ ;  /* 0x0000000b04057899 */ /* 0x000fe4000800063f */
[----:B------:R-:W-:Y:S01]  /*0230*/  USHF.L.U32 UR4, UR4, 0x1, URZ ;  /* 0x0000000104047899 */ /* 0x000fe2000800063f */
[----:B------:R-:W0:Y:S11]  /*0240*/  FENCE.VIEW.ASYNC.S ;  /* 0x00000000000073c6 */ /* 0x000e360000000000 */
[----:B0-----:R0:W1:Y:S01]  /*0250*/  SYNCS.EXCH.64 URZ, [UR8], UR4 ;  /* 0x00000004083f75b2 */ /* 0x0010620008000100 */
[----:B------:R0:W2:Y:S01]  /*0260*/  SYNCS.EXCH.64 URZ, [UR8+0x128], UR6 ;  /* 0x00012806083f75b2 */ /* 0x0000a20008000100 */
[----:B------:R0:W3:Y:S01]  /*0270*/  SYNCS.EXCH.64 URZ, [UR8+0x8], UR4 ;  /* 0x00000804083f75b2 */ /* 0x0000e20008000100 */
[----:B------:R0:W4:Y:S01]  /*0280*/  SYNCS.EXCH.64 URZ, [UR8+0x130], UR6 ;  /* 0x00013006083f75b2 */ /* 0x0001220008000100 */
[----:B------:R0:W0:Y:S01]  /*0290*/  SYNCS.EXCH.64 URZ, [UR8+0x10], UR4 ;  /* 0x00001004083f75b2 */ /* 0x0000220008000100 */
        /* <DEDUP_REMOVED lines=69> */
[----:B-1234-:R-:W-:Y:S01]  /*06f0*/  NOP ;  /* 0x0000000000007918 */ /* 0x01efe20000000000 */
.L_x_3:
[----:B0-----:R-:W-:Y:S05]  /*0700*/  BSYNC B0 ;  /* 0x0000000000007941 */ /* 0x001fea0003800000 */
.L_x_2:
[----:B------:R-:W-:Y:S01]  /*0710*/  SHF.R.S32.HI R5, RZ, 0x1f, R0 ;  /* 0x0000001fff057819 */ /* 0x000fe20000011400 */
[----:B------:R-:W0:Y:S01]  /*0720*/  SHFL.IDX PT, R2, R2, RZ, 0x1f ;  /* 0x00001fff02027589 */ /* 0x000e2200000e0000 */
[----:B------:R-:W1:Y:S01]  /*0730*/  S2UR UR8, SR_CTAID.X ;  /* 0x00000000000879c3 */ /* 0x000e620000002500 */
[----:B------:R-:W-:Y:S02]  /*0740*/  ELECT P0, URZ, PT ;  /* 0x00000000003f782f */ /* 0x000fe40003800000 */
[----:B------:R-:W-:Y:S01]  /*0750*/  LEA.HI R5, R5, R0, RZ, 0x7 ;  /* 0x0000000005057211 */ /* 0x000fe200078f38ff */
[----:B------:R-:W2:Y:S01]  /*0760*/  S2R R8, SR_CTAID.Y ;  /* 0x0000000000087919 */ /* 0x000ea20000002600 */
[----:B------:R-:W-:Y:S01]  /*0770*/  ULDC UR4, c[0x0][0x150] ;  /* 0x0000540000047ab9 */ /* 0x000fe20000000800 */
[----:B------:R-:W-:Y:S01]  /*0780*/  VIADD R16, R4, 0xffffffff ;  /* 0xffffffff04107836 */ /* 0x000fe20000000000 */
[----:B------:R-:W-:Y:S01]  /*0790*/  LOP3.LUT R5, R5, 0xffffff80, RZ, 0xc0, !PT ;  /* 0xffffff8005057812 */ /* 0x000fe200078ec0ff */
[----:B------:R-:W-:Y:S01]  /*07a0*/  NOP ;  /* 0x0000000000007918 */ /* 0x000fe20000000000 */
[----:B------:R-:W3:Y:S01]  /*07b0*/  LDC R12, c[0x0][0x144] ;  /* 0x00005100ff0c7b82 */ /* 0x000ee20000000800 */
[----:B------:R-:W-:Y:S01]  /*07c0*/  NOP ;  /* 0x0000000000007918 */ /* 0x000fe20000000000 */
[----:B------:R-:W-:Y:S01]  /*07d0*/  ISETP.GE.U32.AND P6, PT, R16, 0x2, PT ;  /* 0x000000021000780c */ /* 0x000fe20003fc6070 */
[----:B------:R-:W-:Y:S01]  /*07e0*/  IMAD.IADD R5, R0, 0x1, -R5 ;  /* 0x0000000100057824 */ /* 0x000fe200078e0a05 */
[----:B------:R-:W-:-:S04]  /*07f0*/  ISETP.NE.AND P3, PT, R4, RZ, PT ;  /* 0x000000ff0400720c */ /* 0x000fc80003f65270 */
[----:B------:R-:W-:Y:S01]  /*0800*/  SHF.R.S32.HI R6, RZ, 0x1f, R5 ;  /* 0x0000001fff067819 */ /* 0x000fe20000011405 */
[----:B------:R-:W4:Y:S03]  /*0810*/  LDC R14, c[0x0][0x140] ;  /* 0x00005000ff0e7b82 */ /* 0x000f260000000800 */
[----:B------:R-:W-:Y:S02]  /*0820*/  LEA.HI R6, R6, R5, RZ, 0x3 ;  /* 0x0000000506067211 */ /* 0x000fe400078f18ff */
[----:B0-----:R-:W-:Y:S02]  /*0830*/  ISETP.NE.OR P0, PT, R2, RZ, !P0 ;  /* 0x000000ff0200720c */ /* 0x001fe40004705670 */
[--C-:B------:R-:W-:Y:S02]  /*0840*/  SHF.R.S32.HI R2, RZ, 0x3, R6.reuse ;  /* 0x00000003ff027819 */ /* 0x100fe40000011406 */
[----:B------:R-:W-:-:S02]  /*0850*/  SHF.R.S32.HI R11, RZ, 0x1f, R6 ;  /* 0x0000001fff0b7819 */ /* 0x000fc40000011406 */
[----:B------:R-:W-:Y:S02]  /*0860*/  SHF.R.S32.HI R6, RZ, 0x1f, R3 ;  /* 0x0000001fff067819 */ /* 0x000fe40000011403 */
[----:B-1----:R-:W-:Y:S02]  /*0870*/  I2FP.F32.U32 R10, UR8 ;  /* 0x00000008000a7c45 */ /* 0x002fe40008201000 */
[----:B------:R-:W-:Y:S02]  /*0880*/  LEA.HI R11, R11, R2, RZ, 0x2 ;  /* 0x000000020b0b7211 */ /* 0x000fe400078f10ff */
[----:B------:R-:W-:Y:S01]  /*0890*/  LEA.HI R6, R6, R3, RZ, 0x2 ;  /* 0x0000000306067211 */ /* 0x000fe200078f10ff */
[----:B------:R-:W-:Y:S01]  /*08a0*/  FMUL R10, R10, UR4 ;  /* 0x000000040a0a7c20 */ /* 0x000fe20008400000 */
[----:B------:R-:W-:Y:S01]  /*08b0*/  LOP3.LUT R11, R11, 0xfffffffc, RZ, 0xc0, !PT ;  /* 0xfffffffc0b0b7812 */ /* 0x000fe200078ec0ff */
[----:B------:R-:W-:Y:S01]  /*08c0*/  VOTEU.ALL UP0, P0 ;  /* 0x00000000003f7886 */ /* 0x000fe20000000000 */
[----:B------:R-:W-:Y:S01]  /*08d0*/  LOP3.LUT R6, R6, 0x3ffffffc, RZ, 0xc0, !PT ;  /* 0x3ffffffc06067812 */ /* 0x000fe200078ec0ff */
[----:B------:R-:W-:Y:S01]  /*08e0*/  ULDC UR4, c[0x0][0x154] ;  /* 0x0000550000047ab9 */ /* 0x000fe20000000800 */
[----:B--2---:R-:W-:Y:S01]  /*08f0*/  I2FP.F32.U32 R13, R8 ;  /* 0x00000008000d7245 */ /* 0x004fe20000201000 */
[----:B------:R-:W0:Y:S01]  /*0900*/  F2I.U32.TRUNC.NTZ R10, R10 ;  /* 0x0000000a000a7305 */ /* 0x000e22000020f000 */
[----:B------:R-:W-:Y:S01]  /*0910*/  IMAD.IADD R11, R2, 0x1, -R11 ;  /* 0x00000001020b7824 */ /* 0x000fe200078e0a0b */
[----:B------:R-:W1:Y:S01]  /*0920*/  @!UP0 S2UR UR7, SR_CgaCtaId ;  /* 0x00000000000789c3 */ /* 0x000e620000008800 */
[----:B------:R-:W-:-:S02]  /*0930*/  IMAD.IADD R6, R3, 0x1, -R6 ;  /* 0x0000000103067824 */ /* 0x000fc400078e0a06 */
[----:B------:R-:W-:Y:S01]  /*0940*/  FMUL R13, R13, UR4 ;  /* 0x000000040d0d7c20 */ /* 0x000fe20008400000 */
[----:B------:R-:W-:Y:S01]  /*0950*/  UMOV UR4, 0x20 ;  /* 0x0000002000047882 */ /* 0x000fe20000000000 */
[----:B------:R-:W-:Y:S01]  /*0960*/  @!UP0 UMOV UR6, 0x400 ;  /* 0x0000040000068882 */ /* 0x000fe20000000000 */
[----:B------:R-:W-:Y:S01]  /*0970*/  IMAD R6, R6, 0x4, R11 ;  /* 0x0000000406067824 */ /* 0x000fe200078e020b */
[----:B------:R-:W-:-:S04]  /*0980*/  @!UP0 UIADD3 UR4, -UR4, 0x100000, URZ ;  /* 0x0010000004048890 */ /* 0x000fc8000fffe13f */
[----:B------:R-:W-:Y:S02]  /*0990*/  @!UP0 USHF.L.U32 UR5, UR4, 0xb, URZ ;  /* 0x0000000b04058899 */ /* 0x000fe4000800063f */
[----:B------:R-:W-:Y:S01]  /*09a0*/  @!UP0 USHF.L.U32 UR4, UR4, 0x1, URZ ;  /* 0x0000000104048899 */ /* 0x000fe2000800063f */
[----:B----4-:R-:W-:Y:S01]  /*09b0*/  ISETP.EQ.U32.AND P2, PT, R14, 0x1, PT ;  /* 0x000000010e00780c */ /* 0x010fe20003f42070 */
[----:B------:R-:W2:Y:S01]  /*09c0*/  LDC R11, c[0x0][0x148] ;  /* 0x00005200ff0b7b82 */ /* 0x000ea20000000800 */
[----:B------:R-:W4:Y:S01]  /*09d0*/  F2I.U32.TRUNC.NTZ R13, R13 ;  /* 0x0000000d000d7305 */ /* 0x000f22000020f000 */
[----:B------:R-:W-:Y:S01]  /*09e0*/  LEA.HI R2, R6, R6, RZ, 0x1 ;  /* 0x0000000606027211 */ /* 0x000fe200078f08ff */
[----:B------:R-:W-:Y:S01]  /*09f0*/  VOTEU.ALL UP1, P0 ;  /* 0x00000000003f7886 */ /* 0x000fe20000020000 */
[----:B0-----:R-:W-:Y:S02]  /*0a00*/  IMAD.MOV R15, RZ, RZ, -R10 ;  /* 0x000000ffff0f7224 */ /* 0x001fe400078e0a0a */
[----:B------:R-:W-:-:S02]  /*0a10*/  LOP3.LUT R3, R2, 0xfffffffe, RZ, 0xc0, !PT ;  /* 0xfffffffe02037812 */ /* 0x000fc400078ec0ff */
[----:B------:R-:W-:Y:S01]  /*0a20*/  SHF.R.S32.HI R2, RZ, 0x1f, R7 ;  /* 0x0000001fff027819 */ /* 0x000fe20000011407 */
[----:B---3--:R-:W-:Y:S02]  /*0a30*/  IMAD R10, R12, R15, UR8 ;  /* 0x000000080c0a7e24 */ /* 0x008fe4000f8e020f */
[----:B------:R-:W-:Y:S01]  /*0a40*/  IMAD.IADD R3, R6, 0x1, -R3 ;  /* 0x0000000106037824 */ /* 0x000fe200078e0a03 */
[----:B------:R-:W-:-:S04]  /*0a50*/  LEA.HI R2, R2, R7, RZ, 0x2 ;  /* 0x0000000702027211 */ /* 0x000fc800078f10ff */
[----:B------:R-:W-:Y:S01]  /*0a60*/  ISETP.NE.AND P4, PT, R3, R10, PT ;  /* 0x0000000a0300720c */ /* 0x000fe20003f85270 */
[----:B------:R-:W-:Y:S01]  /*0a70*/  IMAD.SHL.U32 R3, R6, 0x4, RZ ;  /* 0x0000000406037824 */ /* 0x000fe200078e00ff */
[----:B------:R-:W-:Y:S01]  /*0a80*/  LOP3.LUT R2, R2, 0xfffffffc, RZ, 0xc0, !PT ;  /* 0xfffffffc02027812 */ /* 0x000fe200078ec0ff */
[----:B----4-:R-:W-:Y:S01]  /*0a90*/  IMAD.MOV R20, RZ, RZ, -R13 ;  /* 0x000000ffff147224 */ /* 0x010fe200078e0a0d */
[----:B-1----:R-:W-:Y:S02]  /*0aa0*/  @!UP0 ULEA UR6, UR7, UR6, 0x18 ;  /* 0x0000000607068291 */ /* 0x002fe4000f8ec03f */
[----:B------:R-:W-:Y:S01]  /*0ab0*/  LOP3.LUT R3, R6, 0xc, R3, 0x78, !PT ;  /* 0x0000000c06037812 */ /* 0x000fe200078e7803 */
[----:B------:R-:W-:Y:S01]  /*0ac0*/  IMAD.IADD R7, R7, 0x1, -R2 ;  /* 0x0000000107077824 */ /* 0x000fe200078e0a02 */
[----:B------:R-:W-:Y:S01]  /*0ad0*/  VOTEU.ALL UP0, P0 ;  /* 0x00000000003f7886 */ /* 0x000fe20000000000 */
[----:B--2---:R-:W-:Y:S01]  /*0ae0*/  IMAD R13, R11, R20, R8 ;  /* 0x000000140b0d7224 */ /* 0x004fe200078e0208 */
[----:B------:R-:W-:Y:S01]  /*0af0*/  LOP3.LUT P0, RZ, R5, 0x7, RZ, 0xc0, !PT ;  /* 0x0000000705ff7812 */ /* 0x000fe2000780c0ff */
[----:B------:R-:W-:Y:S01]  /*0b00*/  IMAD.MOV.U32 R6, RZ, RZ, 0x1 ;  /* 0x00000001ff067424 */ /* 0x000fe200078e00ff */
[----:B------:R-:W-:-:S02]  /*0b10*/  ISETP.NE.AND P1, PT, R7, 0x3, PT ;  /* 0x000000030700780c */ /* 0x000fc40003f25270 */
[----:B------:R-:W-:Y:S02]  /*0b20*/  @P4 LEA.HI R2, R3, R3, RZ, 0x1 ;  /* 0x0000000303024211 */ /* 0x000fe400078f08ff */
[----:B------:R-:W-:Y:S01]  /*0b30*/  ISETP.EQ.OR P1, PT, R7, RZ, !P1 ;  /* 0x000000ff0700720c */ /* 0x000fe20004f22670 */
[----:B------:R-:W0:Y:S02]  /*0b40*/  FENCE.VIEW.ASYNC.S ;  /* 0x00000000000073c6 */ /* 0x000e240000000000 */
[----:B0-----:R0:W1:Y:S01]  /*0b50*/  @!UP0 SYNCS.EXCH.64 URZ, [UR6+0x260], UR4 ;  /* 0x00026004063f85b2 */ /* 0x0010620008000100 */
[----:B------:R-:W-:Y:S02]  /*0b60*/  @P4 SHF.R.S32.HI R2, RZ, 0x1, R2 ;  /* 0x00000001ff024819 */ /* 0x000fe40000011402 */
[----:B------:R-:W-:Y:S02]  /*0b70*/  ISETP.LT.U32.AND P0, PT, R3, 0x2, !P0 ;  /* 0x000000020300780c */ /* 0x000fe40004701070 */
[----:B------:R-:W-:-:S02]  /*0b80*/  @P4 ISETP.NE.AND P5, PT, R2, R13, PT ;  /* 0x0000000d0200420c */ /* 0x000fc40003fa5270 */
[----:B------:R-:W-:Y:S02]  /*0b90*/  ISETP.EQ.AND P1, PT, R4, RZ, P1 ;  /* 0x000000ff0400720c */ /* 0x000fe40000f22270 */
[----:B------:R-:W-:Y:S02]  /*0ba0*/  SEL R5, RZ, 0x1, !P0 ;  /* 0x00000001ff057807 */ /* 0x000fe40004000000 */
[----:B------:R-:W-:Y:S02]  /*0bb0*/  @P4 SEL R6, RZ, 0x1, P5 ;  /* 0x00000001ff064807 */ /* 0x000fe40002800000 */
[----:B------:R-:W-:Y:S02]  /*0bc0*/  SEL R2, RZ, 0x1, !P1 ;  /* 0x00000001ff027807 */ /* 0x000fe40004800000 */
[----:B------:R-:W-:Y:S01]  /*0bd0*/  LOP3.LUT R6, R6, R5, RZ, 0xc0, !PT ;  /* 0x0000000506067212 */ /* 0x000fe200078ec0ff */
[----:B------:R0:W2:Y:S01]  /*0be0*/  @!UP1 SYNCS.EXCH.64 URZ, [UR6+0x268], UR4 ;  /* 0x00026804063f95b2 */ /* 0x0000a20008000100 */
[----:B------:R-:W-:Y:S01]  /*0bf0*/  SEL R2, R2, 0x2, P6 ;  /* 0x0000000202027807 */ /* 0x000fe20003000000 */
[----:B------:R-:W-:Y:S01]  /*0c00*/  NOP ;  /* 0x0000000000007918 */ /* 0x000fe20000000000 */
[----:B------:R-:W-:Y:S05]  /*0c10*/  @!P2 BRA `(.L_x_4) ;  /* 0x000000000008a947 */ /* 0x000fea0003800000 */
[----:B-12---:R-:W-:Y:S01]  /*0c20*/  UCGABAR_ARV ;  /* 0x00000000000079c7 */ /* 0x006fe20008000000 */
[----:B------:R-:W-:Y:S05]  /*0c30*/  BRA `(.L_x_5) ;  /* 0x0000000000047947 */ /* 0x000fea0003800000 */
.L_x_4:
[----:B-12---:R-:W-:Y:S01]  /*0c40*/  NOP ;  /* 0x0000000000007918 */ /* 0x006fe20000000000 */
.L_x_5:
[----:B------:R-:W1:Y:S01]  /*0c50*/  LDC R4, c[0x0][0x65c] ;  /* 0x00019700ff047b82 */ /* 0x000e620000000800 */
[----:B------:R-:W-:Y:S01]  /*0c60*/  IMAD.MOV.U32 R5, RZ, RZ, RZ ;  /* 0x000000ffff057224 */ /* 0x000fe200078e00ff */
[----:B-1----:R-:W-:Y:S01]  /*0c70*/  ISETP.NE.AND P4, PT, R4, 0x1, PT ;  /* 0x000000010400780c */ /* 0x002fe20003f85270 */
[----:B------:R-:W-:-:S12]  /*0c80*/  IMAD.U32 R4, RZ, RZ, UR8 ;  /* 0x00000008ff047e24 */ /* 0x000fd8000f8e00ff */
[----:B------:R-:W1:Y:S01]  /*0c90*/  @P4 LDC R15, c[0x0][0x10] ;  /* 0x00000400ff0f4b82 */ /* 0x000e620000000800 */
[----:B------:R-:W-:Y:S02]  /*0ca0*/  @P4 IMAD.MOV.U32 R9, RZ, RZ, RZ ;  /* 0x000000ffff094224 */ /* 0x000fe400078e00ff */
[----:B------:R-:W-:-:S05]  /*0cb0*/  @P4 IMAD.MOV.U32 R17, RZ, RZ, RZ ;  /* 0x000000ffff114224 */ /* 0x000fca00078e00ff */
[----:B------:R-:W2:Y:S01]  /*0cc0*/  @!P4 LDC R13, c[0x0][0xc] ;  /* 0x00000300ff0dcb82 */ /* 0x000ea20000000800 */
[----:B-1----:R-:W-:-:S04]  /*0cd0*/  @P4 IMAD.WIDE.U32 R14, R15, UR8, R8 ;  /* 0x000000080f0e4c25 */ /* 0x002fc8000f8e0008 */
[----:B--2---:R-:W-:-:S04]  /*0ce0*/  @!P4 IMAD.WIDE.U32 R12, R8, R13, R4 ;  /* 0x0000000d080cc225 */ /* 0x004fc800078e0004 */
[----:B------:R-:W-:Y:S02]  /*0cf0*/  @P4 IMAD.MOV.U32 R4, RZ, RZ, R14 ;  /* 0x000000ffff044224 */ /* 0x000fe400078e000e */
[----:B------:R-:W-:Y:S02]  /*0d00*/  @P4 IMAD.IADD R5, R15, 0x1, R17 ;  /* 0x000000010f054824 */ /* 0x000fe400078e0211 */
[----:B------:R-:W-:Y:S02]  /*0d10*/  @!P4 IMAD.MOV.U32 R4, RZ, RZ, R12 ;  /* 0x000000ffff04c224 */ /* 0x000fe400078e000c */
[----:B------:R-:W-:Y:S01]  /*0d20*/  @!P4 IMAD.MOV.U32 R5, RZ, RZ, R13 ;  /* 0x000000ffff05c224 */ /* 0x000fe200078e000d */
[----:B------:R-:W-:Y:S06]  /*0d30*/  @!P2 BRA `(.L_x_6) ;  /* 0x00000000000ca947 */ /* 0x000fec0003800000 */
[----:B------:R-:W-:Y:S01]  /*0d40*/  UCGABAR_WAIT ;  /* 0x0000000000007dc7 */ /* 0x000fe20008000000 */
[----:B------:R-:W-:Y:S01]  /*0d50*/  CCTL.IVALL ;  /* 0x00000000ff00798f */ /* 0x000fe20002000000 */
[----:B------:R-:W-:Y:S05]  /*0d60*/  BRA `(.L_x_7) ;  /* 0x0000000000047947 */ /* 0x000fea0003800000 */
.L_x_6:
[----:B------:R-:W-:Y:S06]  /*0d70*/  BAR.SYNC.DEFER_BLOCKING 0x0 ;  /* 0x0000000000007b1d */ /* 0x000fec0000010000 */
.L_x_7:
[----:B------:R-:W-:Y:S05]  /*0d80*/  @!P3 BRA `(.L_x_8) ;  /* 0x0000004800dcb947 */ /* 0x000fea0003800000 */
[----:B------:R-:W-:-:S13]  /*0d90*/  ISETP.GT.U32.AND P0, PT, R16, 0x1, PT ;  /* 0x000000011000780c */ /* 0x000fda0003f04070 */
[----:B0-----:R-:W-:Y:S05]  /*0da0*/  @P0 EXIT ;  /* 0x000000000000094d */ /* 0x001fea0003800000 */
[----:B------:R-:W-:Y:S01]  /*0db0*/  ULDC.64 UR4, c[0x0][0x650] ;  /* 0x0001940000047ab9 */ /* 0x000fe20000000a00 */
[----:B------:R-:W-:Y:S01]  /*0dc0*/  PRMT R14, RZ, 0x7610, R14 ;  /* 0x00007610ff0e7816 */ /* 0x000fe2000000000e */
[----:B------:R-:W-:Y:S01]  /*0dd0*/  IMAD.MOV.U32 R71, RZ, RZ, -0x1 ;  /* 0xffffffffff477424 */ /* 0x000fe200078e00ff */
[----:B------:R-:W-:Y:S01]  /*0de0*/  ISETP.GE.U32.AND P0, PT, R4, UR4, PT ;  /* 0x0000000404007c0c */ /* 0x000fe2000bf06070 */
[----:B------:R-:W-:Y:S02]  /*0df0*/  IMAD.MOV.U32 R15, RZ, RZ, -0x1 ;  /* 0xffffffffff0f7424 */ /* 0x000fe400078e00ff */
[----:B------:R-:W-:Y:S01]  /*0e00*/  IMAD.MOV.U32 R73, RZ, RZ, -0x1 ;  /* 0xffffffffff497424 */ /* 0x000fe200078e00ff */
[----:B------:R-:W-:-:S13]  /*0e10*/  ISETP.GE.U32.AND.EX P0, PT, R5, UR5, PT, P0 ;  /* 0x0000000505007c0c */ /* 0x000fda000bf06100 */
[----:B------:R-:W-:Y:S05]  /*0e20*/  @P0 BRA `(.L_x_9) ;  /* 0x0000000400240947 */ /* 0x000fea0003800000 */
[----:B------:R-:W0:Y:S01]  /*0e30*/  LDC.64 R22, c[0x0][0x628] ;  /* 0x00018a00ff167b82 */ /* 0x000e220000000a00 */
[----:B------:R-:W-:Y:S02]  /*0e40*/  IMAD.MOV.U32 R12, RZ, RZ, R4 ;  /* 0x000000ffff0c7224 */ /* 0x000fe400078e0004 */
[----:B------:R-:W-:-:S05]  /*0e50*/  IMAD.MOV.U32 R13, RZ, RZ, R5 ;  /* 0x000000ffff0d7224 */ /* 0x000fca00078e0005 */
[----:B------:R-:W1:Y:S08]  /*0e60*/  LDC R18, c[0x0][0x630] ;  /* 0x00018c00ff127b82 */ /* 0x000e700000000800 */
[----:B------:R-:W2:Y:S01]  /*0e70*/  LDC.64 R24, c[0x0][0x620] ;  /* 0x00018800ff187b82 */ /* 0x000ea20000000a00 */
[----:B0-----:R-:W-:-:S04]  /*0e80*/  ISETP.NE.U32.AND P0, PT, R22, RZ, PT ;  /* 0x000000ff1600720c */ /* 0x001fc80003f05070 */
[----:B------:R-:W-:-:S13]  /*0e90*/  ISETP.NE.AND.EX P0, PT, R23, RZ, PT, P0 ;  /* 0x000000ff1700720c */ /* 0x000fda0003f05300 */
[----:B-12---:R-:W-:Y:S05]  /*0ea0*/  @!P0 BRA `(.L_x_10) ;  /* 0x0000000000288947 */ /* 0x006fea0003800000 */
[----:B------:R-:W0:Y:S02]  /*0eb0*/  LDC R7, c[0x0][0x634] ;  /* 0x00018d00ff077b82 */ /* 0x000e240000000800 */
[----:B0-----:R-:W-:-:S05]  /*0ec0*/  IADD3 R7, P0, R4, R7, RZ ;  /* 0x0000000704077210 */ /* 0x001fca0007f1e0ff */
[----:B------:R-:W-:-:S04]  /*0ed0*/  IMAD.X R19, RZ, RZ, R5, P0 ;  /* 0x000000ffff137224 */ /* 0x000fc800000e0605 */
[----:B------:R-:W-:-:S04]  /*0ee0*/  IMAD.WIDE.U32 R12, R19, R22, RZ ;  /* 0x00000016130c7225 */ /* 0x000fc800078e00ff */
[----:B------:R-:W-:-:S04]  /*0ef0*/  IMAD.WIDE.U32 R14, P0, R7, R23, R12 ;  /* 0x00000017070e7225 */ /* 0x000fc8000780000c */
[----:B------:R-:W-:-:S04]  /*0f00*/  IMAD.WIDE.U32 R12, R7, R22, RZ ;  /* 0x00000016070c7225 */ /* 0x000fc800078e00ff */
[----:B------:R-:W-:Y:S01]  /*0f10*/  IMAD.X R17, RZ, RZ, RZ, P0 ;  /* 0x000000ffff117224 */ /* 0x000fe200000e06ff */
[----:B------:R-:W-:Y:S01]  /*0f20*/  IADD3 RZ, P0, R13, R14, RZ ;  /* 0x0000000e0dff7210 */ /* 0x000fe20007f1e0ff */
[----:B------:R-:W-:-:S04]  /*0f30*/  IMAD.MOV.U32 R16, RZ, RZ, R15 ;  /* 0x000000ffff107224 */ /* 0x000fc800078e000f */
[----:B------:R-:W-:-:S08]  /*0f40*/  IMAD.WIDE.U32.X R12, R19, R23, R16, P0 ;  /* 0x00000017130c7225 */ /* 0x000fd000000e0410 */
.L_x_10:
[----:B------:R-:W0:Y:S01]  /*0f50*/  LDC.64 R28, c[0x0][0x640] ;  /* 0x00019000ff1c7b82 */ /* 0x000e220000000a00 */
[--C-:B------:R-:W-:Y:S01]  /*0f60*/  SHF.R.U64 R73, R12, R18, R13.reuse ;  /* 0x000000120c497219 */ /* 0x100fe2000000120d */
[----:B------:R-:W-:Y:S01]  /*0f70*/  IMAD R27, R11, R20, R8 ;  /* 0x000000140b1b7224 */ /* 0x000fe200078e0208 */
[----:B------:R-:W-:Y:S01]  /*0f80*/  SHF.R.U32.HI R7, RZ, R18, R13 ;  /* 0x00000012ff077219 */ /* 0x000fe2000001160d */
[----:B------:R-:W-:Y:S01]  /*0f90*/  IMAD.MOV.U32 R23, RZ, RZ, 0x1 ;  /* 0x00000001ff177424 */ /* 0x000fe200078e00ff */
[----:B------:R-:W-:-:S03]  /*0fa0*/  IADD3 R9, P0, RZ, -R73, RZ ;  /* 0x80000049ff097210 */ /* 0x000fc60007f1e0ff */
[----:B------:R-:W1:Y:S02]  /*0fb0*/  LDC R22, c[0x0][0x618] ;  /* 0x00018600ff167b82 */ /* 0x000e640000000800 */
[----:B------:R-:W-:Y:S02]  /*0fc0*/  IMAD.X R7, RZ, RZ, ~R7, P0 ;  /* 0x000000ffff077224 */ /* 0x000fe400000e0e07 */
[----:B------:R-:W-:-:S04]  /*0fd0*/  IMAD.WIDE.U32 R12, R9, R24, R4 ;  /* 0x00000018090c7225 */ /* 0x000fc800078e0004 */
[----:B------:R-:W2:Y:S01]  /*0fe0*/  LDC R18, c[0x0][0x608] ;  /* 0x00018200ff127b82 */ /* 0x000ea20000000800 */
[----:B------:R-:W-:Y:S02]  /*0ff0*/  IMAD R14, R7, R24, RZ ;  /* 0x00000018070e7224 */ /* 0x000fe400078e02ff */
[----:B------:R-:W-:Y:S02]  /*1000*/  IMAD.MOV.U32 R7, RZ, RZ, -0x1 ;  /* 0xffffffffff077424 */ /* 0x000fe400078e00ff */
[----:B------:R-:W-:-:S03]  /*1010*/  IMAD R9, R9, R25, R14 ;  /* 0x0000001909097224 */ /* 0x000fc600078e020e */
[----:B------:R-:W3:Y:S01]  /*1020*/  LDC R26, c[0x0][0x658] ;  /* 0x00019600ff1a7b82 */ /* 0x000ee20000000800 */
[----:B------:R-:W-:Y:S01]  /*1030*/  IMAD.IADD R9, R13, 0x1, R9 ;  /* 0x000000010d097824 */ /* 0x000fe200078e0209 */
[----:B0-----:R-:W-:-:S04]  /*1040*/  ISETP.NE.U32.AND P0, PT, R28, RZ, PT ;  /* 0x000000ff1c00720c */ /* 0x001fc80003f05070 */
[----:B------:R-:W-:Y:S02]  /*1050*/  ISETP.NE.AND.EX P0, PT, R29, RZ, PT, P0 ;  /* 0x000000ff1d00720c */ /* 0x000fe40003f05300 */
[----:B------:R-:W0:Y:S01]  /*1060*/  LDC R24, c[0x0][0x600] ;  /* 0x00018000ff187b82 */ /* 0x000e220000000800 */
[-CC-:B-1----:R-:W-:Y:S02]  /*1070*/  SHF.R.U64 R16, R12, R22.reuse, R9.reuse ;  /* 0x000000160c107219 */ /* 0x182fe40000001209 */
[----:B------:R-:W-:-:S05]  /*1080*/  SHF.R.U32.HI R9, RZ, R22, R9 ;  /* 0x00000016ff097219 */ /* 0x000fca0000011609 */
[----:B------:R-:W1:Y:S01]  /*1090*/  LDC R19, c[0x0][0x648] ;  /* 0x00019200ff137b82 */ /* 0x000e620000000800 */
[-CC-:B--2---:R-:W-:Y:S02]  /*10a0*/  SHF.R.U64 R22, R16, R18.reuse, R9.reuse ;  /* 0x0000001210167219 */ /* 0x184fe40000001209 */
[----:B------:R-:W-:-:S05]  /*10b0*/  SHF.R.U32.HI R9, RZ, R18, R9 ;  /* 0x00000012ff097219 */ /* 0x000fca0000011609 */
[----:B------:R-:W2:Y:S01]  /*10c0*/  LDC R21, c[0x0][0x638] ;  /* 0x00018e00ff157b82 */ /* 0x000ea20000000800 */
[-CC-:B---3--:R-:W-:Y:S02]  /*10d0*/  SHF.R.U64 R18, R22, R26.reuse, R9.reuse ;  /* 0x0000001a16127219 */ /* 0x188fe40000001209 */
[-C--:B------:R-:W-:Y:S02]  /*10e0*/  SHF.L.U32 R7, R7, R26.reuse, RZ ;  /* 0x0000001a07077219 */ /* 0x080fe400000006ff */
[----:B------:R-:W-:Y:S01]  /*10f0*/  SHF.R.U32.HI R9, RZ, R26, R9 ;  /* 0x0000001aff097219 */ /* 0x000fe20000011609 */
[----:B------:R-:W-:Y:S01]  /*1100*/  IMAD.MOV.U32 R8, RZ, RZ, R18 ;  /* 0x000000ffff087224 */ /* 0x000fe200078e0012 */
[----:B------:R-:W-:Y:S01]  /*1110*/  LOP3.LUT R11, RZ, R7, RZ, 0x33, !PT ;  /* 0x00000007ff0b7212 */ /* 0x000fe200078e33ff */
[----:B------:R-:W3:Y:S01]  /*1120*/  LDC R25, c[0x0][0x610] ;  /* 0x00018400ff197b82 */ /* 0x000ee20000000800 */
[----:B------:R-:W-:Y:S05]  /*1130*/  @!P0 BRA `(.L_x_11) ;  /* 0x0000000000288947 */ /* 0x000fea0003800000 */
[----:B------:R-:W4:Y:S02]  /*1140*/  LDC R7, c[0x0][0x64c] ;  /* 0x00019300ff077b82 */ /* 0x000f240000000800 */
[----:B----4-:R-:W-:-:S05]  /*1150*/  IADD3 R7, P0, R18, R7, RZ ;  /* 0x0000000712077210 */ /* 0x010fca0007f1e0ff */
        /* <DEDUP_REMOVED lines=8> */
.L_x_11:
[----:B-1----:R-:W-:Y:S01]  /*11e0*/  SHF.R.U64 R9, R8, R19, R9 ;  /* 0x0000001308097219 */ /* 0x002fe20000001209 */
[----:B------:R-:W-:Y:S01]  /*11f0*/  IMAD.MOV.U32 R14, RZ, RZ, 0x1 ;  /* 0x00000001ff0e7424 */ /* 0x000fe200078e00ff */
[----:B------:R-:W-:Y:S01]  /*1200*/  LOP3.LUT R8, R22, R11, RZ, 0xc0, !PT ;  /* 0x0000000b16087212 */ /* 0x000fe200078ec0ff */
[----:B0-----:R-:W-:Y:S01]  /*1210*/  VIADD R11, R24, 0xffffffff ;  /* 0xffffffff180b7836 */ /* 0x001fe20000000000 */
[----:B------:R-:W-:Y:S01]  /*1220*/  SHF.L.U32 R7, R23, R26, RZ ;  /* 0x0000001a17077219 */ /* 0x000fe200000006ff */
[----:B------:R-:W-:Y:S01]  /*1230*/  IMAD.MOV R12, RZ, RZ, -R9 ;  /* 0x000000ffff0c7224 */ /* 0x000fe200078e0a09 */
[----:B------:R-:W-:Y:S02]  /*1240*/  SEL R10, R10, R27, !P4 ;  /* 0x0000001b0a0a7207 */ /* 0x000fe40006000000 */
[----:B------:R-:W-:Y:S01]  /*1250*/  LOP3.LUT R11, R16, R11, RZ, 0xc0, !PT ;  /* 0x0000000b100b7212 */ /* 0x000fe200078ec0ff */
[----:B------:R-:W-:Y:S02]  /*1260*/  IMAD R9, R7, R9, R8 ;  /* 0x0000000907097224 */ /* 0x000fe400078e0208 */
[----:B--2---:R-:W-:-:S02]  /*1270*/  IMAD R7, R12, R21, R18 ;  /* 0x000000150c077224 */ /* 0x004fc400078e0212 */
[----:B---3--:R-:W-:Y:S02]  /*1280*/  IMAD R10, R9, R25, R10 ;  /* 0x00000019090a7224 */ /* 0x008fe400078e020a */
[----:B------:R-:W-:-:S05]  /*1290*/  IMAD R7, R7, R24, R11 ;  /* 0x0000001807077224 */ /* 0x000fca00078e020b */
[----:B------:R-:W-:Y:S02]  /*12a0*/  SEL R15, R7, R10, !P4 ;  /* 0x0000000a070f7207 */ /* 0x000fe40006000000 */
[----:B------:R-:W-:-:S07]  /*12b0*/  SEL R71, R10, R7, !P4 ;  /* 0x000000070a477207 */ /* 0x000fce0006000000 */
.L_x_9:
[----:B------:R-:W-:-:S08]  /*12c0*/  NOP ;  /* 0x0000000000007918 */ /* 0x000fd00000000000 */
[----:B------:R-:W0:Y:S02]  /*12d0*/  USETMAXREG.TRY_ALLOC.CTAPOOL UP0, 0xe8 ;  /* 0x000000e8000079c8 */ /* 0x000e240008000600 */
[----:B0-----:R-:W-:-:S13]  /*12e0*/  PLOP3.LUT P0, PT, PT, PT, UP0, 0x80, 0x0 ;  /* 0x000000000000781c */ /* 0x001fda0003f0f008 */
[----:B------:R-:W-:Y:S05]  /*12f0*/  @!P0 BRA `(.L_x_9) ;  /* 0xfffffffc00f08947 */ /* 0x000fea000383ffff */
[----:B------:R-:W-:Y:S01]  /*1300*/  ULDC.64 UR4, c[0x0][0x598] ;  /* 0x0001660000047ab9 */ /* 0x000fe20000000a00 */
[----:B------:R-:W-:Y:S01]  /*1310*/  ULDC.64 UR18, c[0x0][0x208] ;  /* 0x0000820000127ab9 */ /* 0x000fe20000000a00 */
[----:B------:R-:W-:-:S04]  /*1320*/  ISETP.NE.U32.AND P0, PT, RZ, UR4, PT ;  /* 0x00000004ff007c0c */ /* 0x000fc8000bf05070 */
[----:B------:R-:W-:-:S13]  /*1330*/  ISETP.NE.AND.EX P0, PT, RZ, UR5, PT, P0 ;  /* 0x00000005ff007c0c */ /* 0x000fda000bf05300 */
[----:B------:R-:W-:Y:S05]  /*1340*/  @!P0 BRA `(.L_x_12) ;  /* 0x00000000001c8947 */ /* 0x000fea0003800000 */
[----:B------:R-:W0:Y:S02]  /*1350*/  LDC.64 R8, c[0x0][0x598] ;  /* 0x00016600ff087b82 */ /* 0x000e240000000a00 */
[----:B0-----:R-:W2:Y:S02]  /*1360*/  LDG.E.64 R8, desc[UR18][R8.64] ;  /* 0x0000001208087981 */ /* 0x001ea4000c1e1b00 */
[----:B--2---:R-:W-:-:S04]  /*1370*/  ISETP.NE.U32.AND P0, PT, R8, RZ, PT ;  /* 0x000000ff0800720c */ /* 0x004fc80003f05070 */
[----:B------:R-:W-:-:S13]  /*1380*/  ISETP.NE.AND.EX P0, PT, R9, RZ, PT, P0 ;  /* 0x000000ff0900720c */ /* 0x000fda0003f05300 */
[----:B------:R-:W-:Y:S05]  /*1390*/  @!P0 BRA `(.L_x_12) ;  /* 0x0000000000088947 */ /* 0x000fea0003800000 */
[----:B------:R0:W5:Y:S01]  /*13a0*/  LD.E R7, desc[UR18][R8.64] ;  /* 0x0000001208077980 */ /* 0x000162000c101900 */
[----:B------:R-:W-:Y:S05]  /*13b0*/  BRA `(.L_x_13) ;  /* 0x0000000000207947 */ /* 0x000fea0003800000 */
.L_x_12:
[----:B------:R-:W-:Y:S02]  /*13c0*/  ULDC.64 UR4, c[0x0][0x588] ;  /* 0x0001620000047ab9 */ /* 0x000fe40000000a00 */
[----:B------:R-:W-:-:S04]  /*13d0*/  ISETP.NE.U32.AND P0, PT, RZ, UR4, PT ;  /* 0x00000004ff007c0c */ /* 0x000fc8000bf05070 */
[----:B------:R-:W-:-:S13]  /*13e0*/  ISETP.NE.AND.EX P0, PT, RZ, UR5, PT, P0 ;  /* 0x00000005ff007c0c */ /* 0x000fda000bf05300 */
[----:B------:R-:W-:Y:S05]  /*13f0*/  @!P0 BRA `(.L_x_14) ;  /* 0x00000000000c8947 */ /* 0x000fea0003800000 */
[----:B------:R-:W0:Y:S02]  /*1400*/  LDC.64 R8, c[0x0][0x588] ;  /* 0x00016200ff087b82 */ /* 0x000e240000000a00 */
[----:B0-----:R1:W5:Y:S01]  /*1410*/  LDG.E R7, desc[UR18][R8.64] ;  /* 0x0000001208077981 */ /* 0x001362000c1e1900 */
[----:B------:R-:W-:Y:S05]  /*1420*/  BRA `(.L_x_13) ;  /* 0x0000000000047947 */ /* 0x000fea0003800000 */
.L_x_14:
[----:B------:R-:W2:Y:S02]  /*1430*/  LDC R7, c[0x0][0x580] ;  /* 0x00016000ff077b82 */ /* 0x000ea40000000800 */
.L_x_13:
[----:B------:R-:W-:Y:S02]  /*1440*/  ULDC.64 UR4, c[0x0][0x5a0] ;  /* 0x0001680000047ab9 */ /* 0x000fe40000000a00 */
[----:B------:R-:W-:-:S04]  /*1450*/  ISETP.NE.U32.AND P0, PT, RZ, UR4, PT ;  /* 0x00000004ff007c0c */ /* 0x000fc8000bf05070 */
[----:B------:R-:W-:-:S13]  /*1460*/  ISETP.NE.AND.EX P0, PT, RZ, UR5, PT, P0 ;  /* 0x00000005ff007c0c */ /* 0x000fda000bf05300 */
[----:B------:R-:W-:Y:S05]  /*1470*/  @!P0 BRA `(.L_x_15) ;  /* 0x00000000001c8947 */ /* 0x000fea0003800000 */
[----:B01----:R-:W0:Y:S02]  /*1480*/  LDC.64 R8, c[0x0][0x5a0] ;  /* 0x00016800ff087b82 */ /* 0x003e240000000a00 */
[----:B0-----:R-:W3:Y:S02]  /*1490*/  LDG.E.64 R8, desc[UR18][R8.64] ;  /* 0x0000001208087981 */ /* 0x001ee4000c1e1b00 */
[----:B---3--:R-:W-:-:S04]  /*14a0*/  ISETP.NE.U32.AND P0, PT, R8, RZ, PT ;  /* 0x000000ff0800720c */ /* 0x008fc80003f05070 */
[----:B------:R-:W-:-:S13]  /*14b0*/  ISETP.NE.AND.EX P0, PT, R9, RZ, PT, P0 ;  /* 0x000000ff0900720c */ /* 0x000fda0003f05300 */
[----:B------:R-:W-:Y:S05]  /*14c0*/  @!P0 BRA `(.L_x_15) ;  /* 0x0000000000088947 */ /* 0x000fea0003800000 */
[----:B------:R0:W5:Y:S01]  /*14d0*/  LD.E R12, desc[UR18][R8.64] ;  /* 0x00000012080c7980 */ /* 0x000162000c101900 */
[----:B------:R-:W-:Y:S05]  /*14e0*/  BRA `(.L_x_16) ;  /* 0x0000000000207947 */ /* 0x000fea0003800000 */
.L_x_15:
[----:B------:R-:W-:Y:S02]  /*14f0*/  ULDC.64 UR4, c[0x0][0x590] ;  /* 0x0001640000047ab9 */ /* 0x000fe40000000a00 */
[----:B------:R-:W-:-:S04]  /*1500*/  ISETP.NE.U32.AND P0, PT, RZ, UR4, PT ;  /* 0x00000004ff007c0c */ /* 0x000fc8000bf05070 */
[----:B------:R-:W-:-:S13]  /*1510*/  ISETP.NE.AND.EX P0, PT, RZ, UR5, PT, P0 ;  /* 0x00000005ff007c0c */ /* 0x000fda000bf05300 */
[----:B------:R-:W-:Y:S05]  /*1520*/  @!P0 BRA `(.L_x_17) ;  /* 0x00000000000c8947 */ /* 0x000fea0003800000 */
[----:B------:R-:W3:Y:S02]  /*1530*/  LDC.64 R12, c[0x0][0x590] ;  /* 0x00016400ff0c7b82 */ /* 0x000ee40000000a00 */
[----:B---3--:R3:W5:Y:S01]  /*1540*/  LDG.E R12, desc[UR18][R12.64] ;  /* 0x000000120c0c7981 */ /* 0x008762000c1e1900 */
[----:B------:R-:W-:Y:S05]  /*1550*/  BRA `(.L_x_16) ;  /* 0x0000000000047947 */ /* 0x000fea0003800000 */
.L_x_17:
[----:B------:R-:W4:Y:S02]  /*1560*/  LDC R12, c[0x0][0x584] ;  /* 0x00016100ff0c7b82 */ /* 0x000f240000000800 */
.L_x_16:
[----:B------:R-:W-:-:S13]  /*1570*/  LOP3.LUT P0, RZ, R14, 0xff, RZ, 0xc0, !PT ;  /* 0x000000ff0eff7812 */ /* 0x000fda000780c0ff */
[----:B------:R-:W-:Y:S05]  /*1580*/  @!P0 EXIT ;  /* 0x000000000000894d */ /* 0x000fea0003800000 */
[----:B------:R-:W-:Y:S01]  /*1590*/  ULDC UR4, c[0x0][0x28c] ;  /* 0x0000a30000047ab9 */ /* 0x000fe20000000800 */
[----:B------:R-:W-:Y:S01]  /*15a0*/  LOP3.LUT R81, R2, 0x1, RZ, 0xfc, !PT ;  /* 0x0000000102517812 */ /* 0x000fe200078efcff */
[----:B------:R-:W-:-:S04]  /*15b0*/  UIADD3 UR4, UR4, 0x1f, URZ ;  /* 0x0000001f04047890 */ /* 0x000fc8000fffe03f */
[----:B------:R-:W-:-:S04]  /*15c0*/  USHF.R.S32.HI UR5, URZ, 0x1f, UR4 ;  /* 0x0000001f3f057899 */ /* 0x000fc80008011404 */
[----:B------:R-:W-:-:S03]  /*15d0*/  ULEA.HI UR5, UR5, UR4, URZ, 0x5 ;  /* 0x0000000405057291 */ /* 0x000fc6000f8f283f */
[----:B------:R-:W-:Y:S01]  /*15e0*/  UMOV UR4, URZ ;  /* 0x0000003f00047c82 */ /* 0x000fe20008000000 */
[----:B------:R-:W-:-:S03]  /*15f0*/  USHF.R.S32.HI UR9, URZ, 0x5, UR5 ;  /* 0x000000053f097899 */ /* 0x000fc60008011405 */
[----:B------:R-:W-:-:S09]  /*1600*/  UMOV UR5, URZ ;  /* 0x0000003f00057c82 */ /* 0x000fd20008000000 */
.L_x_108:
[----:B01----:R-:W-:Y:S01]  /*1610*/  LOP3.LUT R8, R0, 0x80, RZ, 0xc0, !PT ;  /* 0x0000008000087812 */ /* 0x003fe200078ec0ff */
[----:B------:R-:W0:Y:S01]  /*1620*/  S2UR UR13, SR_CgaCtaId ;  /* 0x00000000000d79c3 */ /* 0x000e220000008800 */
[----:B------:R-:W-:Y:S01]  /*1630*/  UMOV UR12, 0x400 ;  /* 0x00000400000c7882 */ /* 0x000fe20000000000 */
[----:B------:R-:W-:Y:S01]  /*1640*/  UMOV UR6, URZ ;  /* 0x0000003f00067c82 */ /* 0x000fe20008000000 */
[----:B------:R-:W-:Y:S01]  /*1650*/  SHF.R.U32.HI R8, RZ, 0x7, R8 ;  /* 0x00000007ff087819 */ /* 0x000fe20000011608 */
[----:B------:R-:W-:Y:S01]  /*1660*/  UMOV UR7, URZ ;  /* 0x0000003f00077c82 */ /* 0x000fe20008000000 */
[----:B------:R-:W-:Y:S01]  /*1670*/  UMOV UR16, UR5 ;  /* 0x0000000500107c82 */ /* 0x000fe20008000000 */
[----:B------:R-:W-:Y:S01]  /*1680*/  CS2R R16, SRZ ;  /* 0x0000000000107805 */ /* 0x000fe2000001ff00 */
[----:B---3--:R-:W-:Y:S01]  /*1690*/  IMAD.MOV.U32 R13, RZ, RZ, RZ ;  /* 0x000000ffff0d7224 */ /* 0x008fe200078e00ff */
[----:B------:R-:W1:Y:S01]  /*16a0*/  LDC R9, c[0x0][0x28c] ;  /* 0x0000a300ff097b82 */ /* 0x000e620000000800 */
[----:B------:R-:W3:Y:S01]  /*16b0*/  SHFL.IDX PT, R8, R8, RZ, 0x1f ;  /* 0x00001fff08087589 */ /* 0x000ee200000e0000 */
[----:B------:R-:W-:-:S02]  /*16c0*/  CS2R R18, SRZ ;  /* 0x0000000000127805 */ /* 0x000fc4000001ff00 */
[----:B------:R-:W-:Y:S02]  /*16d0*/  CS2R R20, SRZ ;  /* 0x0000000000147805 */ /* 0x000fe4000001ff00 */
[----:B------:R-:W-:Y:S02]  /*16e0*/  CS2R R22, SRZ ;  /* 0x0000000000167805 */ /* 0x000fe4000001ff00 */
[----:B------:R-:W-:Y:S02]  /*16f0*/  CS2R R56, SRZ ;  /* 0x0000000000387805 */ /* 0x000fe4000001ff00 */
[----:B------:R-:W-:Y:S02]  /*1700*/  CS2R R58, SRZ ;  /* 0x00000000003a7805 */ /* 0x000fe4000001ff00 */
[----:B------:R-:W-:Y:S02]  /*1710*/  CS2R R60, SRZ ;  /* 0x00000000003c7805 */ /* 0x000fe4000001ff00 */
[----:B------:R-:W-:-:S02]  /*1720*/  CS2R R62, SRZ ;  /* 0x00000000003e7805 */ /* 0x000fc4000001ff00 */
[----:B------:R-:W-:Y:S02]  /*1730*/  CS2R R64, SRZ ;  /* 0x0000000000407805 */ /* 0x000fe4000001ff00 */
[----:B------:R-:W-:Y:S02]  /*1740*/  CS2R R66, SRZ ;  /* 0x0000000000427805 */ /* 0x000fe4000001ff00 */
[----:B------:R-:W-:Y:S01]  /*1750*/  CS2R R68, SRZ ;  /* 0x0000000000447805 */ /* 0x000fe2000001ff00 */
[----:B------:R-:W-:Y:S01]  /*1760*/  IMAD.MOV.U32 R70, RZ, RZ, RZ ;  /* 0x000000ffff467224 */ /* 0x000fe200078e00ff */
[----:B------:R-:W-:Y:S01]  /*1770*/  CS2R R74, SRZ ;  /* 0x00000000004a7805 */ /* 0x000fe2000001ff00 */
[----:B------:R-:W-:Y:S01]  /*1780*/  IMAD.MOV.U32 R72, RZ, RZ, RZ ;  /* 0x000000ffff487224 */ /* 0x000fe200078e00ff */
[----:B------:R-:W-:Y:S02]  /*1790*/  CS2R R76, SRZ ;  /* 0x00000000004c7805 */ /* 0x000fe4000001ff00 */
[----:B------:R-:W-:Y:S01]  /*17a0*/  CS2R R78, SRZ ;  /* 0x00000000004e7805 */ /* 0x000fe2000001ff00 */
[----:B------:R-:W-:Y:S01]  /*17b0*/  IMAD.MOV.U32 R80, RZ, RZ, RZ ;  /* 0x000000ffff507224 */ /* 0x000fe200078e00ff */
[----:B----4-:R-:W-:Y:S01]  /*17c0*/  CS2R R24, SRZ ;  /* 0x0000000000187805 */ /* 0x010fe2000001ff00 */
[----:B------:R-:W-:Y:S01]  /*17d0*/  IMAD.U32 R14, RZ, RZ, UR4 ;  /* 0x00000004ff0e7e24 */ /* 0x000fe2000f8e00ff */
[----:B------:R-:W-:-:S02]  /*17e0*/  CS2R R26, SRZ ;  /* 0x00000000001a7805 */ /* 0x000fc4000001ff00 */
[----:B------:R-:W-:Y:S02]  /*17f0*/  CS2R R28, SRZ ;  /* 0x00000000001c7805 */ /* 0x000fe4000001ff00 */
[----:B------:R-:W-:Y:S02]  /*1800*/  CS2R R30, SRZ ;  /* 0x00000000001e7805 */ /* 0x000fe4000001ff00 */
[----:B------:R-:W-:Y:S02]  /*1810*/  CS2R R32, SRZ ;  /* 0x0000000000207805 */ /* 0x000fe4000001ff00 */
[----:B-1----:R-:W-:Y:S02]  /*1820*/  ISETP.GE.AND P0, PT, R9, 0x1, PT ;  /* 0x000000010900780c */ /* 0x002fe40003f06270 */
[----:B------:R-:W-:Y:S02]  /*1830*/  CS2R R34, SRZ ;  /* 0x0000000000227805 */ /* 0x000fe4000001ff00 */
[----:B---3--:R-:W-:-:S02]  /*1840*/  R2UR UR8, R8 ;  /* 0x00000000080872ca */ /* 0x008fc400000e0000 */
        /* <DEDUP_REMOVED lines=8> */
[----:B------:R-:W-:Y:S02]  /*18d0*/  CS2R R52, SRZ ;  /* 0x0000000000347805 */ /* 0x000fe4000001ff00 */
[----:B------:R-:W-:Y:S01]  /*18e0*/  CS2R R54, SRZ ;  /* 0x0000000000367805 */ /* 0x000fe2000001ff00 */
[----:B------:R-:W-:-:S04]  /*18f0*/  ULEA.HI UR10, UR8, UR8, URZ, 0x1 ;  /* 0x00000008080a7291 */ /* 0x000fc8000f8f083f */
[----:B------:R-:W-:Y:S02]  /*1900*/  ULOP3.LUT UR11, UR10, 0x1ffffe, URZ, 0xc0, !UPT ;  /* 0x001ffffe0a0b7892 */ /* 0x000fe4000f8ec03f */
[----:B0-----:R-:W-:Y:S02]  /*1910*/  ULEA UR10, UR13, UR12, 0x18 ;  /* 0x0000000c0d0a7291 */ /* 0x001fe4000f8ec03f */
[----:B------:R-:W-:-:S03]  /*1920*/  UIADD3 UR11, UR8, -UR11, URZ ;  /* 0x8000000b080b7290 */ /* 0x000fc6000fffe03f */
[----:B------:R-:W-:Y:S01]  /*1930*/  UMOV UR8, URZ ;  /* 0x0000003f00087c82 */ /* 0x000fe20008000000 */
[----:B------:R-:W-:-:S04]  /*1940*/  ULEA UR11, UR11, UR10, 0xb ;  /* 0x0000000a0b0b7291 */ /* 0x000fc8000f8e583f */
[----:B------:R-:W-:-:S04]  /*1950*/  UIADD3 UR11, UR11, 0x300, URZ ;  /* 0x000003000b0b7890 */ /* 0x000fc8000fffe03f */
[----:B------:R-:W-:-:S04]  /*1960*/  USHF.R.U32.HI UR11, URZ, 0x4, UR11 ;  /* 0x000000043f0b7899 */ /* 0x000fc8000801160b */
[----:B------:R-:W-:Y:S01]  /*1970*/  ULOP3.LUT UR11, UR11, 0x3fff, URZ, 0xc0, !UPT ;  /* 0x00003fff0b0b7892 */ /* 0x000fe2000f8ec03f */
[----:B------:R-:W-:Y:S11]  /*1980*/  @!P0 BRA `(.L_x_18) ;  /* 0x0000000400608947 */ /* 0x000ff60003800000 */
[----:B------:R-:W-:-:S13]  /*1990*/  ISETP.NE.AND P1, PT, R81, 0x3, PT ;  /* 0x000000035100780c */ /* 0x000fda0003f25270 */
[----:B------:R-:W-:Y:S05]  /*19a0*/  @!P1 BRA `(.L_x_19) ;  /* 0x0000000000049947 */ /* 0x000fea0003800000 */
[----:B------:R-:W-:Y:S01]  /*19b0*/  BPT.TRAP 0x1 ;  /* 0x000000040000795c */ /* 0x000fe20000300000 */
.L_x_19:
[----:B------:R-:W-:Y:S01]  /*19c0*/  ULEA UR6, UR5, UR10, 0x3 ;  /* 0x0000000a05067291 */ /* 0x000fe2000f8e183f */
[----:B------:R-:W-:-:S05]  /*19d0*/  IMAD.U32 R8, RZ, RZ, UR4 ;  /* 0x00000004ff087e24 */ /* 0x000fca000f8e00ff */
[----:B------:R-:W-:-:S04]  /*19e0*/  SHF.L.U32 R8, R8, 0x1f, RZ ;  /* 0x0000001f08087819 */ /* 0x000fc800000006ff */
[----:B------:R0:W1:Y:S01]  /*19f0*/  SYNCS.PHASECHK.TRANS64.TRYWAIT P0, [UR6], R8 ;  /* 0x00000008ff0075a7 */ /* 0x0000620008000146 */
[----:B------:R-:W-:Y:S05]  /*1a00*/  @!P1 BRA `(.L_x_20) ;  /* 0x0000000000049947 */ /* 0x000fea0003800000 */
[----:B------:R-:W-:Y:S01]  /*1a10*/  BPT.TRAP 0x1 ;  /* 0x000000040000795c */ /* 0x000fe20000300000 */
.L_x_20:
[----:B-1----:R-:W-:Y:S05]  /*1a20*/  @P0 BRA `(.L_x_21) ;  /* 0x0000000000080947 */ /* 0x002fea0003800000 */
[----:B------:R-:W1:Y:S02]  /*1a30*/  SYNCS.PHASECHK.TRANS64.TRYWAIT P0, [UR6], R8 ;  /* 0x00000008ff0075a7 */ /* 0x000e640008000146 */
[----:B-1----:R-:W-:Y:S05]  /*1a40*/  @!P0 BRA `(.L_x_22) ;  /* 0x0000006400bc8947 */ /* 0x002fea0003800000 */
.L_x_21:
[----:B------:R-:W-:Y:S01]  /*1a50*/  UIADD3 UR6, UR10, 0x25300, URZ ;  /* 0x000253000a067890 */ /* 0x000fe2000fffe03f */
[----:B------:R-:W-:Y:S01]  /*1a60*/  WARPGROUP.ARRIVE ;  /* 0x00000000000079c5 */ /* 0x000fe20000000000 */
[----:B------:R-:W-:Y:S01]  /*1a70*/  ULDC UR7, c[0x0][0x50c] ;  /* 0x0001430000077ab9 */ /* 0x000fe20000000800 */
[----:B------:R-:W-:Y:S01]  /*1a80*/  ULOP3.LUT UR12, UR11, 0x10000, URZ, 0xfc, !UPT ;  /* 0x000100000b0c7892 */ /* 0x000fe2000f8efc3f */
[----:B------:R-:W-:Y:S01]  /*1a90*/  CS2R R16, SRZ ;  /* 0x0000000000107805 */ /* 0x000fe2000001ff00 */
[----:B------:R-:W-:Y:S01]  /*1aa0*/  UISETP.NE.AND UP0, UPT, UR7, 0x1, UPT ;  /* 0x000000010700788c */ /* 0x000fe2000bf05270 */
[----:B------:R-:W-:Y:S01]  /*1ab0*/  IMAD.MOV.U32 R13, RZ, RZ, RZ ;  /* 0x000000ffff0d7224 */ /* 0x000fe200078e00ff */
[----:B------:R-:W-:Y:S01]  /*1ac0*/  USHF.R.U32.HI UR6, URZ, 0x4, UR6 ;  /* 0x000000043f067899 */ /* 0x000fe20008011606 */
[----:B------:R-:W-:Y:S01]  /*1ad0*/  CS2R R18, SRZ ;  /* 0x0000000000127805 */ /* 0x000fe2000001ff00 */
[----:B------:R-:W-:Y:S01]  /*1ae0*/  USEL UR7, URZ, 0x1, UP0 ;  /* 0x000000013f077887 */ /* 0x000fe20008000000 */
[----:B------:R-:W-:Y:S01]  /*1af0*/  CS2R R20, SRZ ;  /* 0x0000000000147805 */ /* 0x000fe2000001ff00 */
[----:B------:R-:W-:Y:S01]  /*1b00*/  ULOP3.LUT UR6, UR6, 0x3fff, URZ, 0xc0, !UPT ;  /* 0x00003fff06067892 */ /* 0x000fe2000f8ec03f */
[----:B------:R-:W-:Y:S01]  /*1b10*/  CS2R R22, SRZ ;  /* 0x0000000000167805 */ /* 0x000fe2000001ff00 */
[----:B------:R-:W-:Y:S01]  /*1b20*/  ULEA UR12, UR5, UR12, 0x8 ;  /* 0x0000000c050c7291 */ /* 0x000fe2000f8e403f */
[----:B------:R-:W-:Y:S01]  /*1b30*/  CS2R R56, SRZ ;  /* 0x0000000000387805 */ /* 0x000fe2000001ff00 */
[----:B------:R-:W-:Y:S01]  /*1b40*/  ULOP3.LUT UR6, UR6, 0x10000, URZ, 0xfc, !UPT ;  /* 0x0001000006067892 */ /* 0x000fe2000f8efc3f */
[----:B------:R-:W-:Y:S01]  /*1b50*/  ISETP.NE.AND P0, PT, RZ, UR7, PT ;  /* 0x00000007ff007c0c */ /* 0x000fe2000bf05270 */
[----:B------:R-:W-:Y:S01]  /*1b60*/  UMOV UR13, 0xc0000010 ;  /* 0xc0000010000d7882 */ /* 0x000fe20000000000 */
[----:B------:R-:W-:Y:S01]  /*1b70*/  UMOV UR15, 0xc0000010 ;  /* 0xc0000010000f7882 */ /* 0x000fe20000000000 */
[----:B------:R-:W-:Y:S01]  /*1b80*/  ULEA UR14, UR5, UR6, 0x7 ;  /* 0x00000006050e7291 */ /* 0x000fe2000f8e383f */
[----:B------:R-:W-:-:S02]  /*1b90*/  CS2R R58, SRZ ;  /* 0x00000000003a7805 */ /* 0x000fc4000001ff00 */
[----:B------:R-:W-:Y:S01]  /*1ba0*/  CS2R R60, SRZ ;  /* 0x00000000003c7805 */ /* 0x000fe2000001ff00 */
[----:B------:R-:W-:Y:S01]  /*1bb0*/  UMOV UR6, 0x1 ;  /* 0x0000000100067882 */ /* 0x000fe20000000000 */
[----:B------:R-:W-:Y:S02]  /*1bc0*/  CS2R R62, SRZ ;  /* 0x00000000003e7805 */ /* 0x000fe4000001ff00 */
[----:B------:R-:W-:Y:S02]  /*1bd0*/  CS2R R64, SRZ ;  /* 0x0000000000407805 */ /* 0x000fe4000001ff00 */
[----:B------:R-:W-:Y:S02]  /*1be0*/  CS2R R66, SRZ ;  /* 0x0000000000427805 */ /* 0x000fe4000001ff00 */
[----:B------:R-:W-:Y:S01]  /*1bf0*/  CS2R R68, SRZ ;  /* 0x0000000000447805 */ /* 0x000fe2000001ff00 */
[----:B------:R-:W-:Y:S01]  /*1c00*/  IMAD.MOV.U32 R70, RZ, RZ, RZ ;  /* 0x000000ffff467224 */ /* 0x000fe200078e00ff */
[----:B------:R-:W-:Y:S01]  /*1c10*/  QGMMA.64x64x32.F32.E4M3.E4M3 R24, gdesc[UR12], RZ, !UPT, gsb0 ;  /* 0x00e000000c1879f3 */ /* 0x000fe2000c0008ff */
[----:B------:R-:W-:Y:S01]  /*1c20*/  IMAD.MOV.U32 R72, RZ, RZ, RZ ;  /* 0x000000ffff487224 */ /* 0x000fe200078e00ff */
[----:B------:R-:W-:-:S02]  /*1c30*/  CS2R R74, SRZ ;  /* 0x00000000004a7805 */ /* 0x000fc4000001ff00 */
[----:B------:R-:W-:Y:S02]  /*1c40*/  CS2R R76, SRZ ;  /* 0x00000000004c7805 */ /* 0x000fe4000001ff00 */
[----:B------:R-:W-:Y:S01]  /*1c50*/  CS2R R78, SRZ ;  /* 0x00000000004e7805 */ /* 0x000fe2000001ff00 */
[----:B------:R-:W-:Y:S01]  /*1c60*/  IMAD.MOV.U32 R80, RZ, RZ, RZ ;  /* 0x000000ffff507224 */ /* 0x000fe200078e00ff */
[----:B------:R-:W-:Y:S06]  /*1c70*/  @!P0 BRA `(.L_x_23) ;  /* 0x0000000000888947 */ /* 0x000fec0003800000 */
[----:B------:R-:W-:Y:S02]  /*1c80*/  WARPGROUP.DEPBAR.LE gsb0, 0x0 ;  /* 0x00008000000079c5 */ /* 0x000fe40000010000 */
[----:B------:R-:W-:-:S01]  /*1c90*/  FADD R79, RZ, R24 ;  /* 0x00000018ff4f7221 */ /* 0x000fc20000000000 */
[----:B------:R-:W-:Y:S01]  /*1ca0*/  FADD R80, RZ, R25 ;  /* 0x00000019ff507221 */ /* 0x000fe20000000000 */
        /* <DEDUP_REMOVED lines=30> */
[----:B------:R-:W-:-:S06]  /*1e90*/  UMOV UR6, URZ ;  /* 0x0000003f00067c82 */ /* 0x000fcc0008000000 */
.L_x_23:
[----:B------:R-:W-:-:S04]  /*1ea0*/  UIADD3 UR16, UR5, 0x1, URZ ;  /* 0x0000000105107890 */ /* 0x000fc8000fffe03f */
[----:B------:R-:W-:-:S04]  /*1eb0*/  UISETP.NE.AND UP0, UPT, UR16, 0x25, UPT ;  /* 0x000000251000788c */ /* 0x000fc8000bf05270 */
[----:B------:R-:W-:Y:S02]  /*1ec0*/  USEL UR8, URZ, 0x1, UP0 ;  /* 0x000000013f087887 */ /* 0x000fe40008000000 */
[----:B------:R-:W-:Y:S02]  /*1ed0*/  USEL UR16, UR16, URZ, UP0 ;  /* 0x0000003f10107287 */ /* 0x000fe40008000000 */
[----:B------:R-:W-:-:S06]  /*1ee0*/  ULOP3.LUT UR8, UR4, UR8, URZ, 0x3c, !UPT ;  /* 0x0000000804087292 */ /* 0x000fcc000f8e3c3f */
[----:B------:R-:W-:Y:S01]  /*1ef0*/  IMAD.U32 R14, RZ, RZ, UR8 ;  /* 0x00000008ff0e7e24 */ /* 0x000fe2000f8e00ff */
[----:B------:R-:W-:-:S06]  /*1f00*/  UMOV UR8, 0x1 ;  /* 0x0000000100087882 */ /* 0x000fcc0000000000 */
.L_x_18:
[----:B------:R-:W-:-:S04]  /*1f10*/  UISETP.LT.AND UP0, UPT, UR9, 0x1, UPT ;  /* 0x000000010900788c */ /* 0x000fc8000bf01270 */
[----:B------:R-:W-:-:S04]  /*1f20*/  USEL UR12, UR9, 0x1, UP0 ;  /* 0x00000001090c7887 */ /* 0x000fc80008000000 */
[----:B------:R-:W-:-:S04]  /*1f30*/  UIADD3 UR12, UR9, -UR12, URZ ;  /* 0x8000000c090c7290 */ /* 0x000fc8000fffe03f */
[----:B------:R-:W-:-:S06]  /*1f40*/  UISETP.GE.AND UP0, UPT, UR12, 0x1, UPT ;  /* 0x000000010c00788c */ /* 0x000fcc000bf06270 */
[----:B------:R-:W-:-:S13]  /*1f50*/  PLOP3.LUT P0, PT, PT, PT, UP0, 0x80, 0x0 ;  /* 0x000000000000781c */ /* 0x000fda0003f0f008 */
[----:B------:R-:W-:Y:S05]  /*1f60*/  @!P0 BRA `(.L_x_24) ;  /* 0x0000000400748947 */ /* 0x000fea0003800000 */
[----:B01----:R-:W-:Y:S01]  /*1f70*/  IMAD.U32 R8, RZ, RZ, UR12 ;  /* 0x0000000cff087e24 */ /* 0x003fe2000f8e00ff */
[----:B------:R-:W-:Y:S01]  /*1f80*/  ULDC UR17, c[0x0][0x50c] ;  /* 0x0001430000117ab9 */ /* 0x000fe20000000800 */
[----:B------:R-:W-:-:S07]  /*1f90*/  IMAD.U32 R9, RZ, RZ, UR5 ;  /* 0x00000005ff097e24 */ /* 0x000fce000f8e00ff */
.L_x_32:
[----:B------:R-:W-:-:S13]  /*1fa0*/  ISETP.NE.AND P1, PT, R81, 0x3, PT ;  /* 0x000000035100780c */ /* 0x000fda0003f25270 */
[----:B------:R-:W-:Y:S05]  /*1fb0*/  @!P1 BRA `(.L_x_25) ;  /* 0x0000000000049947 */ /* 0x000fea0003800000 */
[----:B------:R-:W-:Y:S01]  /*1fc0*/  BPT.TRAP 0x1 ;  /* 0x000000040000795c */ /* 0x000fe20000300000 */
.L_x_25:
[----:B------:R-:W0:Y:S01]  /*1fd0*/  S2UR UR12, SR_CgaCtaId ;  /* 0x00000000000c79c3 */ /* 0x000e220000008800 */
[----:B------:R-:W-:Y:S01]  /*1fe0*/  UMOV UR10, 0x400 ;  /* 0x00000400000a7882 */ /* 0x000fe20000000000 */
[----:B------:R-:W-:Y:S01]  /*1ff0*/  SHF.L.U32 R10, R14, 0x1f, RZ ;  /* 0x0000001f0e0a7819 */ /* 0x000fe200000006ff */
[----:B0-----:R-:W-:-:S04]  /*2000*/  ULEA UR10, UR12, UR10, 0x18 ;  /* 0x0000000a0c0a7291 */ /* 0x001fc8000f8ec03f */
[----:B------:R-:W-:-:S09]  /*2010*/  ULEA UR12, UR16, UR10, 0x3 ;  /* 0x0000000a100c7291 */ /* 0x000fd2000f8e183f */
[----:B------:R0:W1:Y:S01]  /*2020*/  SYNCS.PHASECHK.TRANS64.TRYWAIT P0, [UR12], R10 ;  /* 0x0000000aff0075a7 */ /* 0x000062000800014c */
[----:B------:R-:W-:Y:S05]  /*2030*/  @!P1 BRA `(.L_x_26) ;  /* 0x0000000000049947 */ /* 0x000fea0003800000 */
[----:B------:R-:W-:Y:S01]  /*2040*/  BPT.TRAP 0x1 ;  /* 0x000000040000795c */ /* 0x000fe20000300000 */
.L_x_26:
[----:B-1----:R-:W-:Y:S05]  /*2050*/  @P0 BRA `(.L_x_27) ;  /* 0x0000000000080947 */ /* 0x002fea0003800000 */
[----:B------:R-:W1:Y:S02]  /*2060*/  SYNCS.PHASECHK.TRANS64.TRYWAIT P0, [UR12], R10 ;  /* 0x0000000aff0075a7 */ /* 0x000e64000800014c */
[----:B-1----:R-:W-:Y:S05]  /*2070*/  @!P0 BRA `(.L_x_28) ;  /* 0x0000006000488947 */ /* 0x002fea0003800000 */
.L_x_27:
[----:B------:R-:W-:Y:S01]  /*2080*/  UIADD3 UR12, UR10, 0x25300, URZ ;  /* 0x000253000a0c7890 */ /* 0x000fe2000fffe03f */
[----:B------:R-:W-:Y:S01]  /*2090*/  WARPGROUP.ARRIVE ;  /* 0x00000000000079c5 */ /* 0x000fe20000000000 */
[----:B------:R-:W-:Y:S02]  /*20a0*/  UISETP.NE.AND UP0, UPT, UR7, URZ, UPT ;  /* 0x0000003f0700728c */ /* 0x000fe4000bf05270 */
[----:B------:R-:W-:Y:S02]  /*20b0*/  USHF.R.U32.HI UR12, URZ, 0x4, UR12 ;  /* 0x000000043f0c7899 */ /* 0x000fe4000801160c */
[----:B------:R-:W-:Y:S02]  /*20c0*/  USEL UR8, UR8, URZ, !UP0 ;  /* 0x0000003f08087287 */ /* 0x000fe4000c000000 */
[----:B------:R-:W-:Y:S02]  /*20d0*/  ULOP3.LUT UR7, UR12, 0x3fff, URZ, 0xc0, !UPT ;  /* 0x00003fff0c077892 */ /* 0x000fe4000f8ec03f */
[----:B------:R-:W-:-:S02]  /*20e0*/  ULOP3.LUT UR12, UR11, 0x10000, URZ, 0xfc, !UPT ;  /* 0x000100000b0c7892 */ /* 0x000fc4000f8efc3f */
[----:B------:R-:W-:Y:S02]  /*20f0*/  ULOP3.LUT UR7, UR7, 0x10000, URZ, 0xfc, !UPT ;  /* 0x0001000007077892 */ /* 0x000fe4000f8efc3f */
[----:B------:R-:W-:Y:S02]  /*2100*/  UISETP.NE.U32.AND UP0, UPT, UR8, URZ, UPT ;  /* 0x0000003f0800728c */ /* 0x000fe4000bf05070 */
[----:B------:R-:W-:Y:S02]  /*2110*/  ULEA UR12, UR16, UR12, 0x8 ;  /* 0x0000000c100c7291 */ /* 0x000fe4000f8e403f */
[----:B------:R-:W-:Y:S01]  /*2120*/  ULEA UR14, UR16, UR7, 0x7 ;  /* 0x00000007100e7291 */ /* 0x000fe2000f8e383f */
[----:B------:R-:W-:Y:S01]  /*2130*/  UMOV UR13, 0xc0000010 ;  /* 0xc0000010000d7882 */ /* 0x000fe20000000000 */
[----:B------:R-:W-:Y:S01]  /*2140*/  UMOV UR15, 0xc0000010 ;  /* 0xc0000010000f7882 */ /* 0x000fe20000000000 */
[----:B------:R-:W-:-:S06]  /*2150*/  UIADD3 UR6, UR6, 0x1, URZ ;  /* 0x0000000106067890 */ /* 0x000fcc000fffe03f */
[----:B------:R-:W-:Y:S01]  /*2160*/  QGMMA.64x64x32.F32.E4M3.E4M3 R24, gdesc[UR12], R24, UP0, gsb0 ;  /* 0x00e000000c1879f3 */ /* 0x000fe2000b800818 */
[----:B------:R-:W-:-:S04]  /*2170*/  UISETP.NE.AND UP0, UPT, UR6, UR17, UPT ;  /* 0x000000110600728c */ /* 0x000fc8000bf05270 */
[----:B------:R-:W-:-:S06]  /*2180*/  USEL UR7, URZ, 0x1, UP0 ;  /* 0x000000013f077887 */ /* 0x000fcc0008000000 */
[----:B------:R-:W-:Y:S01]  /*2190*/  ISETP.NE.AND P0, PT, RZ, UR7, PT ;  /* 0x00000007ff007c0c */ /* 0x000fe2000bf05270 */
[----:B------:R-:W-:-:S12]  /*21a0*/  WARPGROUP.DEPBAR.LE gsb0, 0x1 ;  /* 0x00008000000079c5 */ /* 0x000fd80000010100 */
[----:B------:R-:W-:Y:S05]  /*21b0*/  @!P0 BRA `(.L_x_29) ;  /* 0x0000000000888947 */ /* 0x000fea0003800000 */
[----:B------:R-:W-:Y:S02]  /*21c0*/  WARPGROUP.DEPBAR.LE gsb0, 0x0 ;  /* 0x00008000000079c5 */ /* 0x000fe40000010000 */
[----:B------:R-:W-:-:S01]  /*21d0*/  FADD R79, R24, R79 ;  /* 0x0000004f184f7221 */ /* 0x000fc20000000000 */
[----:B------:R-:W-:Y:S01]  /*21e0*/  FADD R80, R25, R80 ;  /* 0x0000005019507221 */ /* 0x000fe20000000000 */
        /* <DEDUP_REMOVED lines=30> */
[----:B------:R-:W-:-:S06]  /*23d0*/  UMOV UR6, URZ ;  /* 0x0000003f00067c82 */ /* 0x000fcc0008000000 */
.L_x_29:
[----:B------:R-:W-:Y:S05]  /*23e0*/  @!P1 BRA `(.L_x_30) ;  /* 0x0000000000049947 */ /* 0x000fea0003800000 */
[----:B------:R-:W-:Y:S01]  /*23f0*/  BPT.TRAP 0x1 ;  /* 0x000000040000795c */ /* 0x000fe20000300000 */
.L_x_30:
[----:B------:R-:W-:-:S13]  /*2400*/  ISETP.NE.AND P0, PT, R6, RZ, PT ;  /* 0x000000ff0600720c */ /* 0x000fda0003f05270 */
[----:B01----:R-:W-:-:S05]  /*2410*/  @P0 LEA R10, R9, UR10, 0x3 ;  /* 0x0000000a090a0c11 */ /* 0x003fca000f8e18ff */
[----:B------:R-:W-:-:S05]  /*2420*/  @P0 VIADD R10, R10, 0x128 ;  /* 0x000001280a0a0836 */ /* 0x000fca0000000000 */
[----:B------:R-:W-:-:S04]  /*2430*/  @P0 PRMT R10, R3, 0x654, R10 ;  /* 0x00000654030a0816 */ /* 0x000fc8000000000a */
[----:B------:R0:W-:Y:S01]  /*2440*/  @P0 SYNCS.ARRIVE.TRANS64.RED.A1T0 RZ, [R10+URZ], RZ ;  /* 0x000000ff0aff09a7 */ /* 0x0001e2000810043f */
[----:B------:R-:W-:-:S13]  /*2450*/  ISETP.GT.U32.AND P0, PT, R2, 0x1, PT ;  /* 0x000000010200780c */ /* 0x000fda0003f04070 */
[----:B0-----:R-:W-:Y:S05]  /*2460*/  @P0 BRA `(.L_x_31) ;  /* 0x0000000000040947 */ /* 0x001fea0003800000 */
[----:B------:R-:W-:Y:S01]  /*2470*/  BPT.TRAP 0x1 ;  /* 0x000000040000795c */ /* 0x000fe20000300000 */
.L_x_31:
[----:B------:R-:W-:Y:S01]  /*2480*/  UIADD3 UR16, UR16, 0x1, URZ ;  /* 0x0000000110107890 */ /* 0x000fe2000fffe03f */
[C---:B------:R-:W-:Y:S01]  /*2490*/  ISETP.GT.AND P1, PT, R8.reuse, 0x1, PT ;  /* 0x000000010800780c */ /* 0x040fe20003f24270 */
[----:B------:R-:W-:Y:S02]  /*24a0*/  VIADD R9, R9, 0x1 ;  /* 0x0000000109097836 */ /* 0x000fe40000000000 */
[----:B------:R-:W-:Y:S01]  /*24b0*/  UISETP.NE.AND UP0, UPT, UR16, 0x25, UPT ;  /* 0x000000251000788c */ /* 0x000fe2000bf05270 */
[----:B------:R-:W-:Y:S02]  /*24c0*/  VIADD R8, R8, 0xffffffff ;  /* 0xffffffff08087836 */ /* 0x000fe40000000000 */
[C---:B------:R-:W-:Y:S01]  /*24d0*/  ISETP.NE.AND P0, PT, R9.reuse, 0x25, PT ;  /* 0x000000250900780c */ /* 0x040fe20003f05270 */
[----:B------:R-:W-:Y:S02]  /*24e0*/  USEL UR8, URZ, 0x1, UP0 ;  /* 0x000000013f087887 */ /* 0x000fe40008000000 */
[----:B------:R-:W-:Y:S01]  /*24f0*/  USEL UR16, UR16, URZ, UP0 ;  /* 0x0000003f10107287 */ /* 0x000fe20008000000 */
[----:B------:R-:W-:-:S03]  /*2500*/  SEL R9, R9, RZ, P0 ;  /* 0x000000ff09097207 */ /* 0x000fc60000000000 */
[----:B------:R-:W-:Y:S01]  /*2510*/  LOP3.LUT R14, R14, UR8, RZ, 0x3c, !PT ;  /* 0x000000080e0e7c12 */ /* 0x000fe2000f8e3cff */
[----:B------:R-:W-:Y:S01]  /*2520*/  UMOV UR8, 0x1 ;  /* 0x0000000100087882 */ /* 0x000fe20000000000 */
[----:B------:R-:W-:Y:S06]  /*2530*/  @P1 BRA `(.L_x_32) ;  /* 0xfffffff800981947 */ /* 0x000fec000383ffff */
.L_x_24:
[----:B------:R-:W-:Y:S01]  /*2540*/  UISETP.NE.AND UP0, UPT, UR6, URZ, UPT ;  /* 0x0000003f0600728c */ /* 0x000fe2000bf05270 */
[----:B01----:R-:W0:Y:S03]  /*2550*/  LDC R8, c[0x0][0x28c] ;  /* 0x0000a300ff087b82 */ /* 0x003e260000000800 */
[----:B------:R-:W-:-:S06]  /*2560*/  USEL UR6, URZ, 0x1, !UP0 ;  /* 0x000000013f067887 */ /* 0x000fcc000c000000 */
[----:B------:R-:W-:Y:S02]  /*2570*/  ISETP.NE.AND P0, PT, RZ, UR6, PT ;  /* 0x00000006ff007c0c */ /* 0x000fe4000bf05270 */
[----:B0-----:R-:W-:-:S11]  /*2580*/  ISETP.GE.AND P1, PT, R8, 0x1, PT ;  /* 0x000000010800780c */ /* 0x001fd60003f26270 */
[----:B------:R-:W-:Y:S05]  /*2590*/  @!P0 BRA `(.L_x_33) ;  /* 0x0000000000848947 */ /* 0x000fea0003800000 */
[----:B------:R-:W-:Y:S02]  /*25a0*/  WARPGROUP.DEPBAR.LE gsb0, 0x0 ;  /* 0x00008000000079c5 */ /* 0x000fe40000010000 */
[----:B------:R-:W-:Y:S01]  /*25b0*/  FADD R79, R24, R79 ;  /* 0x0000004f184f7221 */ /* 0x000fe20000000000 */
        /* <DEDUP_REMOVED lines=30> */
[----:B------:R-:W-:-:S07]  /*27a0*/  FADD R16, R16, R55 ;  /* 0x0000003710107221 */ /* 0x000fce0000000000 */
.L_x_33:
[----:B------:R-:W-:Y:S02]  /*27b0*/  WARPGROUP.DEPBAR.LE gsb0, 0x0 ;  /* 0x00008000000079c5 */ /* 0x000fe40000010000 */
[----:B------:R-:W-:Y:S05]  /*27c0*/  @!P1 BRA `(.L_x_34) ;  /* 0x00000000005c9947 */ /* 0x000fea0003800000 */
[----:B------:R-:W-:-:S13]  /*27d0*/  ISETP.NE.AND P0, PT, R81, 0x3, PT ;  /* 0x000000035100780c */ /* 0x000fda0003f05270 */
[----:B------:R-:W-:Y:S05]  /*27e0*/  @!P0 BRA `(.L_x_35) ;  /* 0x0000000000048947 */ /* 0x000fea0003800000 */
[----:B------:R-:W-:Y:S01]  /*27f0*/  BPT.TRAP 0x1 ;  /* 0x000000040000795c */ /* 0x000fe20000300000 */
.L_x_35:
[----:B------:R-:W-:Y:S01]  /*2800*/  ISETP.NE.AND P0, PT, R6, RZ, PT ;  /* 0x000000ff0600720c */ /* 0x000fe20003f05270 */
[----:B------:R-:W-:Y:S01]  /*2810*/  BSSY B0, `(.L_x_36) ;  /* 0x0000010000007945 */ /* 0x000fe20003800000 */
[----:B------:R-:W-:-:S11]  /*2820*/  ISETP.GT.U32.AND P1, PT, R2, 0x1, PT ;  /* 0x000000010200780c */ /* 0x000fd60003f24070 */
[----:B------:R-:W-:Y:S05]  /*2830*/  @!P0 BRA `(.L_x_37) ;  /* 0x0000000000348947 */ /* 0x000fea0003800000 */
[----:B------:R-:W-:-:S04]  /*2840*/  UISETP.LT.AND UP0, UPT, UR9, 0x1, UPT ;  /* 0x000000010900788c */ /* 0x000fc8000bf01270 */
[----:B------:R-:W-:-:S04]  /*2850*/  USEL UR8, UR9, 0x1, UP0 ;  /* 0x0000000109087887 */ /* 0x000fc80008000000 */
[----:B------:R-:W-:-:S04]  /*2860*/  UIADD3 UR8, UR5, UR9, -UR8 ;  /* 0x0000000905087290 */ /* 0x000fc8000fffe808 */
[----:B------:R-:W-:-:S04]  /*2870*/  UIMAD.WIDE.U32 UR6, UR8, -0x45306eb3, URZ ;  /* 0xbacf914d080678a5 */ /* 0x000fc8000f8e003f */
[----:B------:R-:W-:-:S04]  /*2880*/  UIADD3 UR6, UR8, -UR7, URZ ;  /* 0x8000000708067290 */ /* 0x000fc8000fffe03f */
[----:B------:R-:W-:-:S04]  /*2890*/  ULEA.HI UR6, UR6, UR7, URZ, 0x1f ;  /* 0x0000000706067291 */ /* 0x000fc8000f8ff83f */
[----:B------:R-:W-:-:S04]  /*28a0*/  USHF.R.U32.HI UR6, URZ, 0x5, UR6 ;  /* 0x000000053f067899 */ /* 0x000fc80008011606 */
[----:B------:R-:W-:-:S04]  /*28b0*/  UIMAD UR6, UR6, -0x25, UR8 ;  /* 0xffffffdb060678a4 */ /* 0x000fc8000f8e0208 */
[----:B------:R-:W-:-:S04]  /*28c0*/  ULEA UR6, UR6, UR10, 0x3 ;  /* 0x0000000a06067291 */ /* 0x000fc8000f8e183f */
[----:B------:R-:W-:-:S06]  /*28d0*/  UIADD3 UR6, UR6, 0x128, URZ ;  /* 0x0000012806067890 */ /* 0x000fcc000fffe03f */
[----:B------:R-:W-:-:S05]  /*28e0*/  IMAD.U32 R8, RZ, RZ, UR6 ;  /* 0x00000006ff087e24 */ /* 0x000fca000f8e00ff */
[----:B------:R-:W-:-:S04]  /*28f0*/  PRMT R8, R3, 0x654, R8 ;  /* 0x0000065403087816 */ /* 0x000fc80000000008 */
[----:B------:R0:W-:Y:S03]  /*2900*/  SYNCS.ARRIVE.TRANS64.RED.A1T0 RZ, [R8+URZ], RZ ;  /* 0x000000ff08ff79a7 */ /* 0x0001e6000810043f */
.L_x_37:
[----:B------:R-:W-:Y:S05]  /*2910*/  BSYNC B0 ;  /* 0x0000000000007941 */ /* 0x000fea0003800000 */
.L_x_36:
[----:B------:R-:W-:Y:S05]  /*2920*/  @P1 BRA `(.L_x_34) ;  /* 0x0000000000041947 */ /* 0x000fea0003800000 */
[----:B------:R-:W-:Y:S01]  /*2930*/  BPT.TRAP 0x1 ;  /* 0x000000040000795c */ /* 0x000fe20000300000 */
.L_x_34:
[----:B------:R-:W1:Y:S01]  /*2940*/  LDC R14, c[0x0][0x288] ;  /* 0x0000a200ff0e7b82 */ /* 0x000e620000000800 */
[--C-:B0-----:R-:W-:Y:S01]  /*2950*/  SHF.R.U32.HI R8, RZ, 0x2, R0.reuse ;  /* 0x00000002ff087819 */ /* 0x101fe20000011600 */
[----:B------:R-:W-:Y:S01]  /*2960*/  UIADD3 UR8, UR9, UR5, URZ ;  /* 0x0000000509087290 */ /* 0x000fe2000fffe03f */
[----:B------:R-:W-:Y:S01]  /*2970*/  LOP3.LUT R10, R0, 0x60, RZ, 0xc0, !PT ;  /* 0x00000060000a7812 */ /* 0x000fe200078ec0ff */
[----:B------:R-:W-:Y:S01]  /*2980*/  ULDC UR12, c[0x0][0x284] ;  /* 0x0000a100000c7ab9 */ /* 0x000fe20000000800 */
[----:B------:R-:W-:Y:S01]  /*2990*/  SHF.R.U32.HI R11, RZ, 0x7, R0 ;  /* 0x00000007ff0b7819 */ /* 0x000fe20000011600 */
[----:B------:R-:W-:Y:S01]  /*29a0*/  UISETP.GT.U32.AND UP0, UPT, UR8, 0x24, UPT ;  /* 0x000000240800788c */ /* 0x000fe2000bf04070 */
[----:B------:R-:W-:Y:S01]  /*29b0*/  LOP3.LUT R9, R8, 0x7, RZ, 0xc0, !PT ;  /* 0x0000000708097812 */ /* 0x000fe200078ec0ff */
[----:B------:R-:W-:Y:S01]  /*29c0*/  UIMAD.WIDE.U32 UR6, UR8, -0x45306eb3, URZ ;  /* 0xbacf914d080678a5 */ /* 0x000fe2000f8e003f */
[----:B------:R-:W-:Y:S01]  /*29d0*/  SHF.R.U32.HI R10, RZ, 0x1, R10 ;  /* 0x00000001ff0a7819 */ /* 0x000fe2000001160a */
[----:B------:R-:W-:Y:S01]  /*29e0*/  UISETP.LT.U32.AND UP0, UPT, UR9, 0x25, UP0 ;  /* 0x000000250900788c */ /* 0x000fe20008701070 */
[----:B------:R-:W-:Y:S01]  /*29f0*/  LOP3.LUT R8, R11, 0x1, RZ, 0xc0, !PT ;  /* 0x000000010b087812 */ /* 0x000fe200078ec0ff */
[----:B------:R-:W-:Y:S01]  /*2a00*/  UIADD3 UR5, UR8, -UR7, URZ ;  /* 0x8000000708057290 */ /* 0x000fe2000fffe03f */
[----:B------:R-:W-:Y:S01]  /*2a10*/  IADD3 R25, RZ, -R10, -R9 ;  /* 0x8000000aff197210 */ /* 0x000fe20007ffe809 */
[----:B------:R-:W-:Y:S01]  /*2a20*/  UISETP.GE.U32.AND UP1, UPT, UR9, 0x25, UPT ;  /* 0x000000250900788c */ /* 0x000fe2000bf26070 */
[----:B------:R-:W-:Y:S01]  /*2a30*/  SHF.R.S32.HI R32, RZ, 0x1f, R73 ;  /* 0x0000001fff207819 */ /* 0x000fe20000011449 */
[C---:B------:R-:W-:Y:S01]  /*2a40*/  IMAD.SHL.U32 R24, R8.reuse, 0x40, RZ ;  /* 0x0000004008187824 */ /* 0x040fe200078e00ff */
[----:B------:R-:W-:Y:S01]  /*2a50*/  USEL UR6, URZ, 0x1, !UP0 ;  /* 0x000000013f067887 */ /* 0x000fe2000c000000 */
[----:B------:R-:W-:Y:S01]  /*2a60*/  IMAD R27, R8, -0x40, R25 ;  /* 0xffffffc0081b7824 */ /* 0x000fe200078e0219 */
[----:B------:R-:W-:Y:S01]  /*2a70*/  LOP3.LUT R8, R0, 0x3, RZ, 0xc0, !PT ;  /* 0x0000000300087812 */ /* 0x000fe200078ec0ff */
[----:B------:R-:W-:Y:S01]  /*2a80*/  IMAD.SHL.U32 R25, R15, 0x40, RZ ;  /* 0x000000400f197824 */ /* 0x000fe200078e00ff */
[----:B------:R-:W-:Y:S01]  /*2a90*/  LOP3.LUT R11, R24, 0x40, R9, 0xe2, !PT ;  /* 0x00000040180b7812 */ /* 0x000fe200078ee209 */
[----:B------:R-:W-:Y:S01]  /*2aa0*/  IMAD.SHL.U32 R24, R71, 0x80, RZ ;  /* 0x0000008047187824 */ /* 0x000fe200078e00ff */
[----:B------:R-:W-:Y:S01]  /*2ab0*/  ULEA.HI UR5, UR5, UR7, URZ, 0x1f ;  /* 0x0000000705057291 */ /* 0x000fe2000f8ff83f */
[----:B-1----:R-:W-:Y:S01]  /*2ac0*/  IMAD R28, R8, -0x2, R14 ;  /* 0xfffffffe081c7824 */ /* 0x002fe200078e020e */
[C---:B------:R-:W-:Y:S01]  /*2ad0*/  ISETP.GE.AND P0, PT, R25.reuse, R14, PT ;  /* 0x0000000e1900720c */ /* 0x040fe20003f06270 */
[----:B------:R-:W-:Y:S01]  /*2ae0*/  IMAD.SHL.U32 R14, R0, 0x2, RZ ;  /* 0x00000002000e7824 */ /* 0x000fe200078e00ff */
[----:B------:R-:W-:Y:S01]  /*2af0*/  ULDC.64 UR10, c[0x0][0x5d0] ;  /* 0x00017400000a7ab9 */ /* 0x000fe20000000a00 */
[----:B------:R-:W-:Y:S01]  /*2b00*/  ULOP3.LUT UR4, UR4, UR6, URZ, 0x3c, !UPT ;  /* 0x0000000604047292 */ /* 0x000fe2000f8e3c3f */
[----:B------:R-:W-:Y:S01]  /*2b10*/  ISETP.GE.OR P0, PT, R24, UR12, P0 ;  /* 0x0000000c18007c0c */ /* 0x000fe20008706670 */
[----:B------:R-:W-:Y:S01]  /*2b20*/  IMAD R8, R32, UR10, RZ ;  /* 0x0000000a20087c24 */ /* 0x000fe2000f8e02ff */
[----:B------:R-:W-:Y:S01]  /*2b30*/  LOP3.LUT R14, R25, 0x6, R14, 0xf8, !PT ;  /* 0x00000006190e7812 */ /* 0x000fe200078ef80e */
[----:B------:R-:W-:Y:S01]  /*2b40*/  USHF.R.U32.HI UR5, URZ, 0x5, UR5 ;  /* 0x000000053f057899 */ /* 0x000fe20008011605 */
[----:B------:R-:W-:Y:S01]  /*2b50*/  IMAD.WIDE R30, R71, 0x80, RZ ;  /* 0x00000080471e7825 */ /* 0x000fe200078e02ff */
[----:B------:R-:W-:-:S02]  /*2b60*/  IADD3 R27, -R24, UR12, R27 ;  /* 0x0000000c181b7c10 */ /* 0x000fc4000fffe11b */
[----:B------:R-:W-:Y:S01]  /*2b70*/  SHF.R.S32.HI R15, RZ, 0x1f, R14 ;  /* 0x0000001fff0f7819 */ /* 0x000fe2000001140e */
[C---:B------:R-:W-:Y:S01]  /*2b80*/  IMAD R29, R73.reuse, UR11, R8 ;  /* 0x0000000b491d7c24 */ /* 0x040fe2000f8e0208 */
[----:B------:R-:W-:Y:S01]  /*2b90*/  @UP1 ULOP3.LUT UR4, UR4, 0x1, UR5, 0x78, !UPT ;  /* 0x0000000104041892 */ /* 0x000fe2000f8e7805 */
[----:B------:R-:W-:Y:S01]  /*2ba0*/  LOP3.LUT R33, R30, R11, R10, 0xfe, !PT ;  /* 0x0000000b1e217212 */ /* 0x000fe200078efe0a */
[----:B------:R-:W-:Y:S01]  /*2bb0*/  UIMAD UR5, UR5, -0x25, UR8 ;  /* 0xffffffdb050578a4 */ /* 0x000fe2000f8e0208 */
[----:B------:R-:W-:-:S04]  /*2bc0*/  IMAD.WIDE.U32 R8, R73, UR10, R14 ;  /* 0x0000000a49087c25 */ /* 0x000fc8000f8e000e */
[----:B------:R-:W-:Y:S02]  /*2bd0*/  IMAD.IADD R9, R9, 0x1, R29 ;  /* 0x0000000109097824 */ /* 0x000fe400078e021d */
[----:B------:R-:W-:Y:S02]  /*2be0*/  IMAD.IADD R28, R28, 0x1, -R25 ;  /* 0x000000011c1c7824 */ /* 0x000fe400078e0a19 */
[----:B------:R-:W-:Y:S01]  /*2bf0*/  IMAD.MOV.U32 R26, RZ, RZ, -0x1 ;  /* 0xffffffffff1a7424 */ /* 0x000fe200078e00ff */
[----:B------:R-:W-:Y:S06]  /*2c00*/  @P0 BRA `(.L_x_38) ;  /* 0x0000002400940947 */ /* 0x000fec0003800000 */
[----:B------:R-:W0:Y:S01]  /*2c10*/  LDC.64 R24, c[0x0][0x5c8] ;  /* 0x00017200ff187b82 */ /* 0x000e220000000a00 */
[----:B------:R-:W-:Y:S01]  /*2c20*/  ULDC.64 UR6, c[0x0][0x5c0] ;  /* 0x0001700000067ab9 */ /* 0x000fe20000000a00 */
[----:B------:R-:W-:Y:S01]  /*2c30*/  BSSY B0, `(.L_x_38) ;  /* 0x0000262000007945 */ /* 0x000fe20003800000 */
[-C--:B0-----:R-:W-:Y:S02]  /*2c40*/  IMAD R10, R31, R24.reuse, RZ ;  /* 0x000000181f0a7224 */ /* 0x081fe400078e02ff */
[----:B------:R-:W-:-:S04]  /*2c50*/  IMAD.WIDE.U32 R8, R33, R24, R8 ;  /* 0x0000001821087225 */ /* 0x000fc800078e0008 */
[----:B------:R-:W-:Y:S01]  /*2c60*/  IMAD R11, R33, R25, R10 ;  /* 0x00000019210b7224 */ /* 0x000fe200078e020a */
[----:B------:R-:W-:Y:S02]  /*2c70*/  LEA R10, P0, R24, R8, 0x3 ;  /* 0x00000008180a7211 */ /* 0x000fe400078018ff */
[----:B------:R-:W-:Y:S01]  /*2c80*/  IADD3 R8, P1, R8, UR6, RZ ;  /* 0x0000000608087c10 */ /* 0x000fe2000ff3e0ff */
[----:B------:R-:W-:Y:S01]  /*2c90*/  IMAD.IADD R9, R9, 0x1, R11 ;  /* 0x0000000109097824 */ /* 0x000fe200078e020b */
[----:B------:R-:W-:-:S04]  /*2ca0*/  IADD3 R10, P2, R10, UR6, RZ ;  /* 0x000000060a0a7c10 */ /* 0x000fc8000ff5e0ff */
[----:B------:R-:W-:Y:S02]  /*2cb0*/  LEA.HI.X R11, R24, R9, R25, 0x3, P0 ;  /* 0x00000009180b7211 */ /* 0x000fe400000f1c19 */
[----:B----45:R-:W-:Y:S02]  /*2cc0*/  FSETP.NEU.AND P0, PT, R12, RZ, PT ;  /* 0x000000ff0c00720b */ /* 0x030fe40003f0d000 */
[----:B------:R-:W-:Y:S02]  /*2cd0*/  IADD3.X R9, R9, UR7, RZ, P1, !PT ;  /* 0x0000000709097c10 */ /* 0x000fe40008ffe4ff */
[----:B------:R-:W-:-:S09]  /*2ce0*/  IADD3.X R11, R11, UR7, RZ, P2, !PT ;  /* 0x000000070b0b7c10 */ /* 0x000fd200097fe4ff */
[----:B------:R-:W-:Y:S05]  /*2cf0*/  @!P0 BRA `(.L_x_39) ;  /* 0x0000001c00148947 */ /* 0x000fea0003800000 */
[----:B------:R-:W-:Y:S01]  /*2d00*/  ULDC.64 UR6, c[0x0][0x5b8] ;  /* 0x00016e0000067ab9 */ /* 0x000fe20000000a00 */
[----:B------:R-:W-:Y:S01]  /*2d10*/  ISETP.GE.AND P0, PT, R28, 0x1, PT ;  /* 0x000000011c00780c */ /* 0x000fe20003f06270 */
[----:B------:R-:W-:Y:S01]  /*2d20*/  IMAD R32, R32, UR6, RZ ;  /* 0x0000000620207c24 */ /* 0x000fe2000f8e02ff */
[----:B------:R-:W-:Y:S01]  /*2d30*/  ULDC.64 UR10, c[0x0][0x5a8] ;  /* 0x00016a00000a7ab9 */ /* 0x000fe20000000a00 */
[----:B------:R-:W-:Y:S01]  /*2d40*/  IMAD.WIDE.U32 R24, R73, UR6, R14 ;  /* 0x0000000649187c25 */ /* 0x000fe2000f8e000e */
[----:B------:R-:W-:Y:S01]  /*2d50*/  ISETP.LT.OR P3, PT, R27, 0x1, !P0 ;  /* 0x000000011b00780c */ /* 0x000fe20004761670 */
[----:B------:R-:W-:Y:S02]  /*2d60*/  BSSY B1, `(.L_x_40) ;  /* 0x000000c000017945 */ /* 0x000fe40003800000 */
[----:B------:R-:W-:Y:S01]  /*2d70*/  IMAD R73, R73, UR7, R32 ;  /* 0x0000000749497c24 */ /* 0x000fe2000f8e0220 */
[----:B------:R-:W-:Y:S02]  /*2d80*/  ULDC.64 UR6, c[0x0][0x5b0] ;  /* 0x00016c0000067ab9 */ /* 0x000fe40000000a00 */
[----:B------:R-:W-:-:S02]  /*2d90*/  IMAD R29, R31, UR6, RZ ;  /* 0x000000061f1d7c24 */ /* 0x000fc4000f8e02ff */
[----:B------:R-:W-:Y:S02]  /*2da0*/  IMAD.IADD R25, R25, 0x1, R73 ;  /* 0x0000000119197824 */ /* 0x000fe400078e0249 */
[C---:B------:R-:W-:Y:S02]  /*2db0*/  IMAD R29, R33.reuse, UR7, R29 ;  /* 0x00000007211d7c24 */ /* 0x040fe4000f8e021d */
[----:B------:R-:W-:-:S03]  /*2dc0*/  IMAD.WIDE.U32 R14, R33, UR6, R24 ;  /* 0x00000006210e7c25 */ /* 0x000fc6000f8e0018 */
[----:B------:R-:W-:-:S04]  /*2dd0*/  IADD3 R14, P1, R14, UR10, RZ ;  /* 0x0000000a0e0e7c10 */ /* 0x000fc8000ff3e0ff */
[--C-:B------:R-:W-:Y:S02]  /*2de0*/  IADD3.X R15, R15, UR11, R29.reuse, P1, !PT ;  /* 0x0000000b0f0f7c10 */ /* 0x100fe40008ffe41d */
[----:B------:R-:W-:Y:S01]  /*2df0*/  PRMT R29, RZ, 0x7610, R29 ;  /* 0x00007610ff1d7816 */ /* 0x000fe2000000001d */
[----:B------:R-:W-:Y:S06]  /*2e00*/  @P3 BRA `(.L_x_41) ;  /* 0x0000000000043947 */ /* 0x000fec0003800000 */
[----:B------:R0:W5:Y:S02]  /*2e10*/  LDG.E.U8 R29, desc[UR18][R14.64] ;  /* 0x000000120e1d7981 */ /* 0x000164000c1e1100 */
.L_x_41:
[----:B------:R-:W-:Y:S05]  /*2e20*/  BSYNC B1 ;  /* 0x0000000000017941 */ /* 0x000fea0003800000 */
.L_x_40:
[----:B-----5:R-:W-:Y:S01]  /*2e30*/  LOP3.LUT R29, R29, 0xff, RZ, 0xc0, !PT ;  /* 0x000000ff1d1d7812 */ /* 0x020fe200078ec0ff */
[----:B------:R-:W-:Y:S01]  /*2e40*/  BSSY B1, `(.L_x_42) ;  /* 0x000000c000017945 */ /* 0x000fe20003800000 */
[----:B------:R-:W-:Y:S02]  /*2e50*/  ISETP.GE.AND P1, PT, R28, 0x2, PT ;  /* 0x000000021c00780c */ /* 0x000fe40003f26270 */
[----:B------:R-:W-:Y:S02]  /*2e60*/  F2FP.F16.E4M3.UNPACK_B R29, R29 ;  /* 0x0000001dff1d723e */ /* 0x000fe400020006ff */
[----:B------:R-:W-:-:S03]  /*2e70*/  ISETP.LT.OR P2, PT, R27, 0x1, !P1 ;  /* 0x000000011b00780c */ /* 0x000fc60004f41670 */
[----:B------:R-:W-:-:S05]  /*2e80*/  HADD2.F32 R29, -RZ, R29.H0_H0 ;  /* 0x2000001dff1d7230 */ /* 0x000fca0000004100 */
[----:B------:R-:W-:Y:S01]  /*2e90*/  FMUL R32, R29, R12 ;  /* 0x0000000c1d207220 */ /* 0x000fe20000400000 */
[----:B------:R-:W-:-:S03]  /*2ea0*/  PRMT R29, RZ, 0x7610, R29 ;  /* 0x00007610ff1d7816 */ /* 0x000fc6000000001d */
[----:B--2---:R-:W-:-:S05]  /*2eb0*/  FFMA R32, R79, R7, R32 ;  /* 0x000000074f207223 */ /* 0x004fca0000000020 */
[----:B------:R-:W-:-:S05]  /*2ec0*/  F2FP.SATFINITE.E4M3.F32.PACK_AB_MERGE_C R35, RZ, R32, RZ ;  /* 0x00000020ff23723e */ /* 0x000fca00048070ff */
[----:B------:R1:W-:Y:S01]  /*2ed0*/  @!P3 STG.E.U8 desc[UR18][R8.64], R35 ;  /* 0x000000230800b986 */ /* 0x0003e2000c101112 */
[----:B------:R-:W-:Y:S05]  /*2ee0*/  @P2 BRA `(.L_x_43) ;  /* 0x0000000000042947 */ /* 0x000fea0003800000 */
[----:B------:R2:W5:Y:S02]  /*2ef0*/  LDG.E.U8 R29, desc[UR18][R14.64+0x1] ;  /* 0x000001120e1d7981 */ /* 0x000564000c1e1100 */
.L_x_43:
[----:B------:R-:W-:Y:S05]  /*2f00*/  BSYNC B1 ;  /* 0x0000000000017941 */ /* 0x000fea0003800000 */
.L_x_42:
[----:B-----5:R-:W-:Y:S01]  /*2f10*/  LOP3.LUT R29, R29, 0xff, RZ, 0xc0, !PT ;  /* 0x000000ff1d1d7812 */ /* 0x020fe200078ec0ff */
[----:B------:R-:W-:Y:S01]  /*2f20*/  BSSY B1, `(.L_x_44) ;  /* 0x0000012000017945 */ /* 0x000fe20003800000 */
[----:B------:R-:W-:Y:S02]  /*2f30*/  IADD3 R33, P3, R33, 0x8, RZ ;  /* 0x0000000821217810 */ /* 0x000fe40007f7e0ff */
[----:B------:R-:W-:Y:S02]  /*2f40*/  F2FP.F16.E4M3.UNPACK_B R29, R29 ;  /* 0x0000001dff1d723e */ /* 0x000fe400020006ff */
[----:B------:R-:W-:Y:S01]  /*2f50*/  ISETP.LT.OR P0, PT, R27, 0x9, !P0 ;  /* 0x000000091b00780c */ /* 0x000fe20004701670 */
[----:B------:R-:W-:Y:S02]  /*2f60*/  IMAD.X R30, RZ, RZ, R31, P3 ;  /* 0x000000ffff1e7224 */ /* 0x000fe400018e061f */
[----:B------:R-:W-:Y:S02]  /*2f70*/  HADD2.F32 R29, -RZ, R29.H0_H0 ;  /* 0x2000001dff1d7230 */ /* 0x000fe40000004100 */
[----:B------:R-:W-:-:S02]  /*2f80*/  IMAD R30, R30, UR6, RZ ;  /* 0x000000061e1e7c24 */ /* 0x000fc4000f8e02ff */
[----:B------:R-:W-:-:S04]  /*2f90*/  IMAD.WIDE.U32 R24, R33, UR6, R24 ;  /* 0x0000000621187c25 */ /* 0x000fc8000f8e0018 */
[----:B------:R-:W-:Y:S01]  /*2fa0*/  FMUL R29, R29, R12 ;  /* 0x0000000c1d1d7220 */ /* 0x000fe20000400000 */
[----:B------:R-:W-:-:S03]  /*2fb0*/  IMAD R33, R33, UR7, R30 ;  /* 0x0000000721217c24 */ /* 0x000fc6000f8e021e */
[----:B------:R-:W-:Y:S01]  /*2fc0*/  FFMA R29, R80, R7, R29 ;  /* 0x00000007501d7223 */ /* 0x000fe2000000001d */
[----:B------:R-:W-:-:S04]  /*2fd0*/  IADD3 R24, P3, R24, UR10, RZ ;  /* 0x0000000a18187c10 */ /* 0x000fc8000ff7e0ff */
[----:B------:R-:W-:Y:S02]  /*2fe0*/  F2FP.SATFINITE.E4M3.F32.PACK_AB_MERGE_C R31, RZ, R29, RZ ;  /* 0x0000001dff1f723e */ /* 0x000fe400048070ff */
[----:B------:R-:W-:Y:S02]  /*2ff0*/  IADD3.X R25, R25, UR11, R33, P3, !PT ;  /* 0x0000000b19197c10 */ /* 0x000fe40009ffe421 */
[----:B------:R-:W-:Y:S01]  /*3000*/  PRMT R29, RZ, 0x7610, R29 ;  /* 0x00007610ff1d7816 */ /* 0x000fe2000000001d */
[----:B------:R3:W-:Y:S01]  /*3010*/  @!P2 STG.E.U8 desc[UR18][R8.64+0x1], R31 ;  /* 0x0000011f0800a986 */ /* 0x0007e2000c101112 */
[----:B------:R-:W-:Y:S05]  /*3020*/  @P0 BRA `(.L_x_45) ;  /* 0x0000000000040947 */ /* 0x000fea0003800000 */
[----:B------:R4:W5:Y:S02]  /*3030*/  LDG.E.U8 R29, desc[UR18][R24.64] ;  /* 0x00000012181d7981 */ /* 0x000964000c1e1100 */
.L_x_45:
[----:B------:R-:W-:Y:S05]  /*3040*/  BSYNC B1 ;  /* 0x0000000000017941 */ /* 0x000fea0003800000 */
.L_x_44:
[----:B-----5:R-:W-:Y:S01]  /*3050*/  LOP3.LUT R29, R29, 0xff, RZ, 0xc0, !PT ;  /* 0x000000ff1d1d7812 */ /* 0x020fe200078ec0ff */
[----:B------:R-:W-:Y:S01]  /*3060*/  BSSY B1, `(.L_x_46) ;  /* 0x000000b000017945 */ /* 0x000fe20003800000 */
[----:B------:R-:W-:Y:S02]  /*3070*/  ISETP.LT.OR P1, PT, R27, 0x9, !P1 ;  /* 0x000000091b00780c */ /* 0x000fe40004f21670 */
[----:B------:R-:W-:-:S05]  /*3080*/  F2FP.F16.E4M3.UNPACK_B R29, R29 ;  /* 0x0000001dff1d723e */ /* 0x000fca00020006ff */
[----:B------:R-:W-:-:S05]  /*3090*/  HADD2.F32 R29, -RZ, R29.H0_H0 ;  /* 0x2000001dff1d7230 */ /* 0x000fca0000004100 */
[----:B------:R-:W-:Y:S01]  /*30a0*/  FMUL R30, R29, R12 ;  /* 0x0000000c1d1e7220 */ /* 0x000fe20000400000 */
[----:B------:R-:W-:-:S03]  /*30b0*/  PRMT R29, RZ, 0x7610, R29 ;  /* 0x00007610ff1d7816 */ /* 0x000fc6000000001d */
[----:B------:R-:W-:-:S05]  /*30c0*/  FFMA R30, R77, R7, R30 ;  /* 0x000000074d1e7223 */ /* 0x000fca000000001e */
[----:B---3--:R-:W-:-:S05]  /*30d0*/  F2FP.SATFINITE.E4M3.F32.PACK_AB_MERGE_C R31, RZ, R30, RZ ;  /* 0x0000001eff1f723e */ /* 0x008fca00048070ff */
[----:B------:R3:W-:Y:S01]  /*30e0*/  @!P0 STG.E.U8 desc[UR18][R10.64], R31 ;  /* 0x0000001f0a008986 */ /* 0x0007e2000c101112 */
[----:B------:R-:W-:Y:S05]  /*30f0*/  @P1 BRA `(.L_x_47) ;  /* 0x0000000000041947 */ /* 0x000fea0003800000 */
[----:B------:R0:W5:Y:S02]  /*3100*/  LDG.E.U8 R29, desc[UR18][R24.64+0x1] ;  /* 0x00000112181d7981 */ /* 0x000164000c1e1100 */
.L_x_47:
[----:B------:R-:W-:Y:S05]  /*3110*/  BSYNC B1 ;  /* 0x0000000000017941 */ /* 0x000fea0003800000 */
.L_x_46:
[----:B-----5:R-:W-:Y:S01]  /*3120*/  LOP3.LUT R29, R29, 0xff, RZ, 0xc0, !PT ;  /* 0x000000ff1d1d7812 */ /* 0x020fe200078ec0ff */
[----:B------:R-:W-:Y:S01]  /*3130*/  BSSY B1, `(.L_x_48) ;  /* 0x000000c000017945 */ /* 0x000fe20003800000 */
[----:B------:R-:W-:Y:S02]  /*3140*/  ISETP.GE.AND P0, PT, R28, 0x9, PT ;  /* 0x000000091c00780c */ /* 0x000fe40003f06270 */
[----:B------:R-:W-:Y:S02]  /*3150*/  F2FP.F16.E4M3.UNPACK_B R29, R29 ;  /* 0x0000001dff1d723e */ /* 0x000fe400020006ff */
[----:B------:R-:W-:-:S03]  /*3160*/  ISETP.LT.OR P2, PT, R27, 0x1, !P0 ;  /* 0x000000011b00780c */ /* 0x000fc60004741670 */
[----:B------:R-:W-:-:S05]  /*3170*/  HADD2.F32 R29, -RZ, R29.H0_H0 ;  /* 0x2000001dff1d7230 */ /* 0x000fca0000004100 */
[----:B------:R-:W-:-:S04]  /*3180*/  FMUL R29, R29, R12 ;  /* 0x0000000c1d1d7220 */ /* 0x000fc80000400000 */
[----:B------:R-:W-:-:S05]  /*3190*/  FFMA R29, R78, R7, R29 ;  /* 0x000000074e1d7223 */ /* 0x000fca000000001d */
[----:B---3--:R-:W-:Y:S02]  /*31a0*/  F2FP.SATFINITE.E4M3.F32.PACK_AB_MERGE_C R31, RZ, R29, RZ ;  /* 0x0000001dff1f723e */ /* 0x008fe400048070ff */
[----:B------:R-:W-:-:S03]  /*31b0*/  PRMT R29, RZ, 0x7610, R29 ;  /* 0x00007610ff1d7816 */ /* 0x000fc6000000001d */
[----:B------:R3:W-:Y:S01]  /*31c0*/  @!P1 STG.E.U8 desc[UR18][R10.64+0x1], R31 ;  /* 0x0000011f0a009986 */ /* 0x0007e2000c101112 */
[----:B------:R-:W-:Y:S05]  /*31d0*/  @P2 BRA `(.L_x_49) ;  /* 0x0000000000042947 */ /* 0x000fea0003800000 */
[----:B------:R0:W5:Y:S02]  /*31e0*/  LDG.E.U8 R29, desc[UR18][R14.64+0x8] ;  /* 0x000008120e1d7981 */ /* 0x000164000c1e1100 */
.L_x_49:
[----:B------:R-:W-:Y:S05]  /*31f0*/  BSYNC B1 ;  /* 0x0000000000017941 */ /* 0x000fea0003800000 */
.L_x_48:
        /* <DEDUP_REMOVED lines=13> */
.L_x_51:
[----:B------:R-:W-:Y:S05]  /*32d0*/  BSYNC B1 ;  /* 0x0000000000017941 */ /* 0x000fea0003800000 */
.L_x_50:
[----:B-----5:R-:W-:Y:S01]  /*32e0*/  LOP3.LUT R29, R29, 0xff, RZ, 0xc0, !PT ;  /* 0x000000ff1d1d7812 */ /* 0x020fe200078ec0ff */
[----:B------:R-:W-:Y:S01]  /*32f0*/  BSSY B1, `(.L_x_52) ;  /* 0x000000b000017945 */ /* 0x000fe20003800000 */
[----:B------:R-:W-:Y:S02]  /*3300*/  ISETP.LT.OR P0, PT, R27, 0x9, !P0 ;  /* 0x000000091b00780c */ /* 0x000fe40004701670 */
[----:B------:R-:W-:-:S05]  /*3310*/  F2FP.F16.E4M3.UNPACK_B R29, R29 ;  /* 0x0000001dff1d723e */ /* 0x000fca00020006ff */
        /* <DEDUP_REMOVED lines=8> */
.L_x_53:
[----:B------:R-:W-:Y:S05]  /*33a0*/  BSYNC B1 ;  /* 0x0000000000017941 */ /* 0x000fea0003800000 */
.L_x_52:
        /* <DEDUP_REMOVED lines=12> */
.L_x_55:
[----:B------:R-:W-:Y:S05]  /*3470*/  BSYNC B1 ;  /* 0x0000000000017941 */ /* 0x000fea0003800000 */
.L_x_54:
        /* <DEDUP_REMOVED lines=13> */
.L_x_57:
[----:B------:R-:W-:Y:S05]  /*3550*/  BSYNC B1 ;  /* 0x0000000000017941 */ /* 0x000fea0003800000 */
.L_x_56:
        /* <DEDUP_REMOVED lines=13> */
.L_x_59:
[----:B------:R-:W-:Y:S05]  /*3630*/  BSYNC B1 ;  /* 0x0000000000017941 */ /* 0x000fea0003800000 */
.L_x_58:
        /* <DEDUP_REMOVED lines=12> */
.L_x_61:
[----:B------:R-:W-:Y:S05]  /*3700*/  BSYNC B1 ;  /* 0x0000000000017941 */ /* 0x000fea0003800000 */
.L_x_60:
        /* <DEDUP_REMOVED lines=12> */
.L_x_63:
[----:B------:R-:W-:Y:S05]  /*37d0*/  BSYNC B1 ;  /* 0x0000000000017941 */ /* 0x000fea0003800000 */
.L_x_62:
        /* <DEDUP_REMOVED lines=13> */
.L_x_65:
[----:B------:R-:W-:Y:S05]  /*38b0*/  BSYNC B1 ;  /* 0x0000000000017941 */ /* 0x000fea0003800000 */
.L_x_64:
        /* <DEDUP_REMOVED lines=13> */
.L_x_67:
[----:B------:R-:W-:Y:S05]  /*3990*/  BSYNC B1 ;  /* 0x0000000000017941 */ /* 0x000fea0003800000 */
.L_x_66:
        /* <DEDUP_REMOVED lines=12> */
.L_x_69:
[----:B------:R-:W-:Y:S05]  /*3a60*/  BSYNC B1 ;  /* 0x0000000000017941 */ /* 0x000fea0003800000 */
.L_x_68:
        /* <DEDUP_REMOVED lines=12> */
.L_x_71:
[----:B------:R-:W-:Y:S05]  /*3b30*/  BSYNC B1 ;  /* 0x0000000000017941 */ /* 0x000fea0003800000 */
.L_x_70:
        /* <DEDUP_REMOVED lines=13> */
.L_x_73:
[----:B------:R-:W-:Y:S05]  /*3c10*/  BSYNC B1 ;  /* 0x0000000000017941 */ /* 0x000fea0003800000 */
.L_x_72:
        /* <DEDUP_REMOVED lines=13> */
.L_x_75:
[----:B------:R-:W-:Y:S05]  /*3cf0*/  BSYNC B1 ;  /* 0x0000000000017941 */ /* 0x000fea0003800000 */
.L_x_74:
        /* <DEDUP_REMOVED lines=12> */
.L_x_77:
[----:B------:R-:W-:Y:S05]  /*3dc0*/  BSYNC B1 ;  /* 0x0000000000017941 */ /* 0x000fea0003800000 */
.L_x_76:
        /* <DEDUP_REMOVED lines=12> */
.L_x_79:
[----:B------:R-:W-:Y:S05]  /*3e90*/  BSYNC B1 ;  /* 0x0000000000017941 */ /* 0x000fea0003800000 */
.L_x_78:
        /* <DEDUP_REMOVED lines=13> */
.L_x_81:
[----:B------:R-:W-:Y:S05]  /*3f70*/  BSYNC B1 ;  /* 0x0000000000017941 */ /* 0x000fea0003800000 */
.L_x_80:
        /* <DEDUP_REMOVED lines=13> */
.L_x_83:
[----:B------:R-:W-:Y:S05]  /*4050*/  BSYNC B1 ;  /* 0x0000000000017941 */ /* 0x000fea0003800000 */
.L_x_82:
        /* <DEDUP_REMOVED lines=12> */
.L_x_85:
[----:B------:R-:W-:Y:S05]  /*4120*/  BSYNC B1 ;  /* 0x0000000000017941 */ /* 0x000fea0003800000 */
.L_x_84:
[----:B-----5:R-:W-:Y:S01]  /*4130*/  LOP3.LUT R29, R29, 0xff, RZ, 0xc0, !PT ;  /* 0x000000ff1d1d7812 */ /* 0x020fe200078ec0ff */
[----:B------:R-:W-:Y:S01]  /*4140*/  BSSY B1, `(.L_x_86) ;  /* 0x000000b000017945 */ /* 0x000fe20003800000 */
[----:B------:R-:W-:Y:S02]  /*4150*/  ISETP.LT.OR P1, PT, R27, 0x9, !P1 ;  /* 0x000000091b00780c */ /* 0x000fe40004f21670 */
[----:B------:R-:W-:-:S05]  /*4160*/  F2FP.F16.E4M3.UNPACK_B R29, R29 ;  /* 0x0000001dff1d723e */ /* 0x000fca00020006ff */
[----:B------:R-:W-:-:S05]  /*4170*/  HADD2.F32 R29, -RZ, R29.H0_H0 ;  /* 0x2000001dff1d7230 */ /* 0x000fca0000004100 */
[----:B------:R-:W-:-:S04]  /*4180*/  FMUL R30, R29, R12 ;  /* 0x0000000c1d1e7220 */ /* 0x000fc80000400000 */
[----:B------:R-:W-:Y:S01]  /*4190*/  FFMA R30, R23, R7, R30 ;  /* 0x00000007171e7223 */ /* 0x000fe2000000001e */
[----:B------:R-:W-:-:S04]  /*41a0*/  PRMT R23, RZ, 0x7610, R23 ;  /* 0x00007610ff177816 */ /* 0x000fc80000000017 */
[----:B------:R-:W-:-:S05]  /*41b0*/  F2FP.SATFINITE.E4M3.F32.PACK_AB_MERGE_C R29, RZ, R30, RZ ;  /* 0x0000001eff1d723e */ /* 0x000fca00048070ff */
[----:B------:R0:W-:Y:S01]  /*41c0*/  @!P0 STG.E.U8 desc[UR18][R10.64+0x28], R29 ;  /* 0x0000281d0a008986 */ /* 0x0001e2000c101112 */
[----:B------:R-:W-:Y:S05]  /*41d0*/  @P1 BRA `(.L_x_87) ;  /* 0x0000000000041947 */ /* 0x000fea0003800000 */
[----:B------:R0:W5:Y:S02]  /*41e0*/  LDG.E.U8 R23, desc[UR18][R24.64+0x29] ;  /* 0x0000291218177981 */ /* 0x000164000c1e1100 */
.L_x_87:
[----:B------:R-:W-:Y:S05]  /*41f0*/  BSYNC B1 ;  /* 0x0000000000017941 */ /* 0x000fea0003800000 */
.L_x_86:
        /* <DEDUP_REMOVED lines=8> */
[----:B0-----:R-:W-:Y:S02]  /*4280*/  F2FP.SATFINITE.E4M3.F32.PACK_AB_MERGE_C R29, RZ, R23, RZ ;  /* 0x00000017ff1d723e */ /* 0x001fe400048070ff */
[----:B------:R-:W-:-:S03]  /*4290*/  PRMT R23, RZ, 0x7610, R23 ;  /* 0x00007610ff177816 */ /* 0x000fc60000000017 */
[----:B------:R0:W-:Y:S01]  /*42a0*/  @!P1 STG.E.U8 desc[UR18][R10.64+0x29], R29 ;  /* 0x0000291d0a009986 */ /* 0x0001e2000c101112 */
[----:B------:R-:W-:Y:S05]  /*42b0*/  @P2 BRA `(.L_x_89) ;  /* 0x0000000000042947 */ /* 0x000fea0003800000 */
[----:B------:R0:W5:Y:S02]  /*42c0*/  LDG.E.U8 R23, desc[UR18][R14.64+0x30] ;  /* 0x000030120e177981 */ /* 0x000164000c1e1100 */
.L_x_89:
[----:B------:R-:W-:Y:S05]  /*42d0*/  BSYNC B1 ;  /* 0x0000000000017941 */ /* 0x000fea0003800000 */
.L_x_88:
[----:B-----5:R-:W-:Y:S01]  /*42e0*/  LOP3.LUT R23, R23, 0xff, RZ, 0xc0, !PT ;  /* 0x000000ff17177812 */ /* 0x020fe200078ec0ff */
[----:B------:R-:W-:Y:S01]  /*42f0*/  BSSY B1, `(.L_x_90) ;  /* 0x000000c000017945 */ /* 0x000fe20003800000 */
[----:B------:R-:W-:Y:S02]  /*4300*/  ISETP.GE.AND P1, PT, R28, 0x32, PT ;  /* 0x000000321c00780c */ /* 0x000fe40003f26270 */
[----:B------:R-:W-:Y:S02]  /*4310*/  F2FP.F16.E4M3.UNPACK_B R23, R23 ;  /* 0x00000017ff17723e */ /* 0x000fe400020006ff */
[----:B------:R-:W-:-:S03]  /*4320*/  ISETP.LT.OR P3, PT, R27, 0x1, !P1 ;  /* 0x000000011b00780c */ /* 0x000fc60004f61670 */
        /* <DEDUP_REMOVED lines=8> */
.L_x_91:
[----:B------:R-:W-:Y:S05]  /*43b0*/  BSYNC B1 ;  /* 0x0000000000017941 */ /* 0x000fea0003800000 */
.L_x_90:
[----:B-----5:R-:W-:Y:S01]  /*43c0*/  LOP3.LUT R21, R21, 0xff, RZ, 0xc0, !PT ;  /* 0x000000ff15157812 */ /* 0x020fe200078ec0ff */
[----:B------:R-:W-:Y:S01]  /*43d0*/  BSSY B1, `(.L_x_92) ;  /* 0x000000b000017945 */ /* 0x000fe20003800000 */
[----:B------:R-:W-:Y:S02]  /*43e0*/  ISETP.LT.OR P0, PT, R27, 0x9, !P0 ;  /* 0x000000091b00780c */ /* 0x000fe40004701670 */
[----:B------:R-:W-:-:S05]  /*43f0*/  F2FP.F16.E4M3.UNPACK_B R21, R21 ;  /* 0x00000015ff15723e */ /* 0x000fca00020006ff */
        /* <DEDUP_REMOVED lines=8> */
.L_x_93:
[----:B------:R-:W-:Y:S05]  /*4480*/  BSYNC B1 ;  /* 0x0000000000017941 */ /* 0x000fea0003800000 */
.L_x_92:
        /* <DEDUP_REMOVED lines=12> */
.L_x_95:
[----:B------:R-:W-:Y:S05]  /*4550*/  BSYNC B1 ;  /* 0x0000000000017941 */ /* 0x000fea0003800000 */
.L_x_94:
        /* <DEDUP_REMOVED lines=13> */
.L_x_97:
[----:B------:R-:W-:Y:S05]  /*4630*/  BSYNC B1 ;  /* 0x0000000000017941 */ /* 0x000fea0003800000 */
.L_x_96:
        /* <DEDUP_REMOVED lines=13> */
.L_x_99:
[----:B------:R-:W-:Y:S05]  /*4710*/  BSYNC B1 ;  /* 0x0000000000017941 */ /* 0x000fea0003800000 */
.L_x_98:
[----:B-----5:R-:W-:Y:S01]  /*4720*/  LOP3.LUT R17, R17, 0xff, RZ, 0xc0, !PT ;  /* 0x000000ff11117812 */ /* 0x020fe200078ec0ff */
[----:B------:R-:W-:Y:S01]  /*4730*/  BSSY B1, `(.L_x_100) ;  /* 0x000000b000017945 */ /* 0x000fe20003800000 */
[----:B------:R-:W-:Y:S02]  /*4740*/  ISETP.LT.OR P0, PT, R27, 0x9, !P0 ;  /* 0x000000091b00780c */ /* 0x000fe40004701670 */
[----:B------:R-:W-:Y:S02]  /*4750*/  F2FP.F16.E4M3.UNPACK_B R17, R17 ;  /* 0x00000011ff11723e */ /* 0x000fe400020006ff */
[----:B0-2---:R-:W-:-:S03]  /*4760*/  PRMT R14, RZ, 0x7610, R14 ;  /* 0x00007610ff0e7816 */ /* 0x005fc6000000000e */
[----:B------:R-:W-:-:S05]  /*4770*/  HADD2.F32 R17, -RZ, R17.H0_H0 ;  /* 0x20000011ff117230 */ /* 0x000fca0000004100 */
[----:B------:R-:W-:-:S04]  /*4780*/  FMUL R17, R17, R12 ;  /* 0x0000000c11117220 */ /* 0x000fc80000400000 */
[----:B------:R-:W-:-:S05]  /*4790*/  FFMA R17, R18, R7, R17 ;  /* 0x0000000712117223 */ /* 0x000fca0000000011 */
[----:B------:R-:W-:-:S05]  /*47a0*/  F2FP.SATFINITE.E4M3.F32.PACK_AB_MERGE_C R17, RZ, R17, RZ ;  /* 0x00000011ff11723e */ /* 0x000fca00048070ff */
[----:B------:R0:W-:Y:S01]  /*47b0*/  @!P3 STG.E.U8 desc[UR18][R8.64+0x39], R17 ;  /* 0x000039110800b986 */ /* 0x0001e2000c101112 */
[----:B------:R-:W-:Y:S05]  /*47c0*/  @P0 BRA `(.L_x_101) ;  /* 0x0000000000040947 */ /* 0x000fea0003800000 */
[----:B------:R2:W5:Y:S02]  /*47d0*/  LDG.E.U8 R14, desc[UR18][R24.64+0x38] ;  /* 0x00003812180e7981 */ /* 0x000564000c1e1100 */
.L_x_101:
[----:B------:R-:W-:Y:S05]  /*47e0*/  BSYNC B1 ;  /* 0x0000000000017941 */ /* 0x000fea0003800000 */
.L_x_100:
[----:B-----5:R-:W-:Y:S01]  /*47f0*/  LOP3.LUT R14, R14, 0xff, RZ, 0xc0, !PT ;  /* 0x000000ff0e0e7812 */ /* 0x020fe200078ec0ff */
[----:B------:R-:W-:Y:S01]  /*4800*/  BSSY B1, `(.L_x_102) ;  /* 0x000000b000017945 */ /* 0x000fe20003800000 */
[----:B------:R-:W-:Y:S02]  /*4810*/  ISETP.LT.OR P1, PT, R27, 0x9, !P1 ;  /* 0x000000091b00780c */ /* 0x000fe40004f21670 */
[----:B------:R-:W-:-:S05]  /*4820*/  F2FP.F16.E4M3.UNPACK_B R14, R14 ;  /* 0x0000000eff0e723e */ /* 0x000fca00020006ff */
[----:B01-3--:R-:W-:-:S05]  /*4830*/  HADD2.F32 R9, -RZ, R14.H0_H0 ;  /* 0x2000000eff097230 */ /* 0x00bfca0000004100 */
[----:B------:R-:W-:-:S04]  /*4840*/  FMUL R8, R9, R12 ;  /* 0x0000000c09087220 */ /* 0x000fc80000400000 */
[----:B------:R-:W-:-:S05]  /*4850*/  FFMA R8, R13, R7, R8 ;  /* 0x000000070d087223 */ /* 0x000fca0000000008 */
[----:B------:R-:W-:Y:S02]  /*4860*/  F2FP.SATFINITE.E4M3.F32.PACK_AB_MERGE_C R9, RZ, R8, RZ ;  /* 0x00000008ff09723e */ /* 0x000fe400048070ff */
[----:B------:R-:W-:-:S03]  /*4870*/  PRMT R8, RZ, 0x7610, R8 ;  /* 0x00007610ff087816 */ /* 0x000fc60000000008 */
[----:B------:R0:W-:Y:S01]  /*4880*/  @!P0 STG.E.U8 desc[UR18][R10.64+0x38], R9 ;  /* 0x000038090a008986 */ /* 0x0001e2000c101112 */
[----:B------:R-:W-:Y:S05]  /*4890*/  @P1 BRA `(.L_x_103) ;  /* 0x0000000000041947 */ /* 0x000fea0003800000 */
[----:B------:R1:W5:Y:S02]  /*48a0*/  LDG.E.U8 R8, desc[UR18][R24.64+0x39] ;  /* 0x0000391218087981 */ /* 0x000364000c1e1100 */
.L_x_103:
[----:B------:R-:W-:Y:S05]  /*48b0*/  BSYNC B1 ;  /* 0x0000000000017941 */ /* 0x000fea0003800000 */
.L_x_102:
[----:B------:R-:W-:Y:S05]  /*48c0*/  @P1 BRA `(.L_x_104) ;  /* 0x0000000800601947 */ /* 0x000fea0003800000 */
[----:B-----5:R-:W-:-:S04]  /*48d0*/  LOP3.LUT R8, R8, 0xff, RZ, 0xc0, !PT ;  /* 0x000000ff08087812 */ /* 0x020fc800078ec0ff */
[----:B------:R-:W-:-:S05]  /*48e0*/  F2FP.F16.E4M3.UNPACK_B R8, R8 ;  /* 0x00000008ff08723e */ /* 0x000fca00020006ff */
[----:B0-----:R-:W-:-:S05]  /*48f0*/  HADD2.F32 R9, -RZ, R8.H0_H0 ;  /* 0x20000008ff097230 */ /* 0x001fca0000004100 */
[----:B------:R-:W-:-:S04]  /*4900*/  FMUL R9, R9, R12 ;  /* 0x0000000c09097220 */ /* 0x000fc80000400000 */
[----:B------:R-:W-:-:S05]  /*4910*/  FFMA R9, R16, R7, R9 ;  /* 0x0000000710097223 */ /* 0x000fca0000000009 */
[----:B------:R-:W-:-:S05]  /*4920*/  F2FP.SATFINITE.E4M3.F32.PACK_AB_MERGE_C R9, RZ, R9, RZ ;  /* 0x00000009ff09723e */ /* 0x000fca00048070ff */
[----:B------:R3:W-:Y:S01]  /*4930*/  STG.E.U8 desc[UR18][R10.64+0x39], R9 ;  /* 0x000039090a007986 */ /* 0x0007e2000c101112 */
[----:B------:R-:W-:Y:S05]  /*4940*/  BRA `(.L_x_104) ;  /* 0x0000000800407947 */ /* 0x000fea0003800000 */
.L_x_39:
[C---:B------:R-:W-:Y:S01]  /*4950*/  ISETP.GE.AND P3, PT, R28.reuse, 0x1, PT ;  /* 0x000000011c00780c */ /* 0x040fe20003f66270 */
[-C--:B--2---:R-:W-:Y:S01]  /*4960*/  FMUL R79, R79, R7.reuse ;  /* 0x000000074f4f7220 */ /* 0x084fe20000400000 */
[----:B------:R-:W-:Y:S01]  /*4970*/  ISETP.GE.AND P0, PT, R28, 0x2, PT ;  /* 0x000000021c00780c */ /* 0x000fe20003f06270 */
[-C--:B------:R-:W-:Y:S01]  /*4980*/  FMUL R80, R80, R7.reuse ;  /* 0x0000000750507220 */ /* 0x080fe20000400000 */
[----:B------:R-:W-:Y:S01]  /*4990*/  ISETP.LT.OR P1, PT, R27, 0x1, !P3 ;  /* 0x000000011b00780c */ /* 0x000fe20005f21670 */
[-C--:B------:R-:W-:Y:S01]  /*49a0*/  FMUL R77, R77, R7.reuse ;  /* 0x000000074d4d7220 */ /* 0x080fe20000400000 */
[C---:B------:R-:W-:Y:S01]  /*49b0*/  ISETP.LT.OR P2, PT, R27.reuse, 0x1, !P0 ;  /* 0x000000011b00780c */ /* 0x040fe20004741670 */
[-C--:B------:R-:W-:Y:S01]  /*49c0*/  FMUL R78, R78, R7.reuse ;  /* 0x000000074e4e7220 */ /* 0x080fe20000400000 */
[----:B------:R-:W-:Y:S01]  /*49d0*/  ISETP.LT.OR P3, PT, R27, 0x9, !P3 ;  /* 0x000000091b00780c */ /* 0x000fe20005f61670 */
[----:B------:R-:W-:Y:S01]  /*49e0*/  FMUL R75, R75, R7 ;  /* 0x000000074b4b7220 */ /* 0x000fe20000400000 */
[----:B------:R-:W-:Y:S01]  /*49f0*/  F2FP.SATFINITE.E4M3.F32.PACK_AB_MERGE_C R79, RZ, R79, RZ ;  /* 0x0000004fff4f723e */ /* 0x000fe200048070ff */
[-C--:B------:R-:W-:Y:S01]  /*4a00*/  FMUL R76, R76, R7.reuse ;  /* 0x000000074c4c7220 */ /* 0x080fe20000400000 */
[----:B------:R-:W-:Y:S01]  /*4a10*/  F2FP.SATFINITE.E4M3.F32.PACK_AB_MERGE_C R15, RZ, R80, RZ ;  /* 0x00000050ff0f723e */ /* 0x000fe200048070ff */
[----:B------:R-:W-:Y:S01]  /*4a20*/  FMUL R74, R74, R7 ;  /* 0x000000074a4a7220 */ /* 0x000fe20000400000 */
[----:B------:R-:W-:Y:S01]  /*4a30*/  F2FP.SATFINITE.E4M3.F32.PACK_AB_MERGE_C R77, RZ, R77, RZ ;  /* 0x0000004dff4d723e */ /* 0x000fe200048070ff */
[-C--:B------:R-:W-:Y:S01]  /*4a40*/  FMUL R72, R72, R7.reuse ;  /* 0x0000000748487220 */ /* 0x080fe20000400000 */
[----:B------:R-:W-:Y:S01]  /*4a50*/  ISETP.LT.OR P0, PT, R27, 0x9, !P0 ;  /* 0x000000091b00780c */ /* 0x000fe20004701670 */
[----:B------:R-:W-:Y:S01]  /*4a60*/  @!P1 STG.E.U8 desc[UR18][R8.64], R79 ;  /* 0x0000004f08009986 */ /* 0x000fe2000c101112 */
[C---:B------:R-:W-:Y:S01]  /*4a70*/  ISETP.GE.AND P1, PT, R28.reuse, 0x9, PT ;  /* 0x000000091c00780c */ /* 0x040fe20003f26270 */
[----:B------:R-:W-:Y:S01]  /*4a80*/  FMUL R69, R69, R7 ;  /* 0x0000000745457220 */ /* 0x000fe20000400000 */
[----:B------:R-:W-:Y:S01]  /*4a90*/  F2FP.SATFINITE.E4M3.F32.PACK_AB_MERGE_C R75, RZ, R75, RZ ;  /* 0x0000004bff4b723e */ /* 0x000fe200048070ff */
[----:B------:R0:W-:Y:S01]  /*4aa0*/  @!P2 STG.E.U8 desc[UR18][R8.64+0x1], R15 ;  /* 0x0000010f0800a986 */ /* 0x0001e2000c101112 */
[----:B------:R-:W-:Y:S01]  /*4ab0*/  ISETP.GE.AND P2, PT, R28, 0xa, PT ;  /* 0x0000000a1c00780c */ /* 0x000fe20003f46270 */
[-C--:B------:R-:W-:Y:S01]  /*4ac0*/  FMUL R70, R70, R7.reuse ;  /* 0x0000000746467220 */ /* 0x080fe20000400000 */
[----:B------:R-:W-:Y:S01]  /*4ad0*/  F2FP.SATFINITE.E4M3.F32.PACK_AB_MERGE_C R25, RZ, R76, RZ ;  /* 0x0000004cff19723e */ /* 0x000fe200048070ff */
[----:B------:R-:W-:Y:S01]  /*4ae0*/  @!P3 STG.E.U8 desc[UR18][R10.64], R77 ;  /* 0x0000004d0a00b986 */ /* 0x000fe2000c101112 */
[C---:B------:R-:W-:Y:S01]  /*4af0*/  ISETP.LT.OR P3, PT, R27.reuse, 0x1, !P1 ;  /* 0x000000011b00780c */ /* 0x040fe20004f61670 */
[-C--:B------:R-:W-:Y:S01]  /*4b00*/  FMUL R68, R68, R7.reuse ;  /* 0x0000000744447220 */ /* 0x080fe20000400000 */
[----:B------:R-:W-:Y:S01]  /*4b10*/  ISETP.LT.OR P5, PT, R27, 0x1, !P2 ;  /* 0x000000011b00780c */ /* 0x000fe200057a1670 */
[-C--:B------:R-:W-:Y:S01]  /*4b20*/  FMUL R67, R67, R7.reuse ;  /* 0x0000000743437220 */ /* 0x080fe20000400000 */
[----:B------:R-:W-:Y:S01]  /*4b30*/  ISETP.LT.OR P1, PT, R27, 0x9, !P1 ;  /* 0x000000091b00780c */ /* 0x000fe20004f21670 */
[-C--:B------:R-:W-:Y:S01]  /*4b40*/  FMUL R65, R65, R7.reuse ;  /* 0x0000000741417220 */ /* 0x080fe20000400000 */
[----:B------:R-:W-:Y:S01]  /*4b50*/  F2FP.SATFINITE.E4M3.F32.PACK_AB_MERGE_C R29, RZ, R74, RZ ;  /* 0x0000004aff1d723e */ /* 0x000fe200048070ff */
[-C--:B------:R-:W-:Y:S01]  /*4b60*/  FMUL R66, R66, R7.reuse ;  /* 0x0000000742427220 */ /* 0x080fe20000400000 */
[----:B0-----:R-:W-:Y:S01]  /*4b70*/  F2FP.SATFINITE.E4M3.F32.PACK_AB_MERGE_C R15, RZ, R78, RZ ;  /* 0x0000004eff0f723e */ /* 0x001fe200048070ff */
[-C--:B------:R-:W-:Y:S01]  /*4b80*/  FMUL R64, R64, R7.reuse ;  /* 0x0000000740407220 */ /* 0x080fe20000400000 */
[----:B------:R-:W-:Y:S01]  /*4b90*/  ISETP.LT.OR P2, PT, R27, 0x9, !P2 ;  /* 0x000000091b00780c */ /* 0x000fe20005741670 */
[-C--:B------:R-:W-:Y:S01]  /*4ba0*/  FMUL R63, R63, R7.reuse ;  /* 0x000000073f3f7220 */ /* 0x080fe20000400000 */
[----:B------:R-:W-:Y:S01]  /*4bb0*/  F2FP.SATFINITE.E4M3.F32.PACK_AB_MERGE_C R31, RZ, R72, RZ ;  /* 0x00000048ff1f723e */ /* 0x000fe200048070ff */
[----:B------:R0:W-:Y:S01]  /*4bc0*/  @!P0 STG.E.U8 desc[UR18][R10.64+0x1], R15 ;  /* 0x0000010f0a008986 */ /* 0x0001e2000c101112 */
[C---:B------:R-:W-:Y:S01]  /*4bd0*/  ISETP.GE.AND P0, PT, R28.reuse, 0x11, PT ;  /* 0x000000111c00780c */ /* 0x040fe20003f06270 */
[----:B------:R-:W-:Y:S01]  /*4be0*/  FMUL R61, R61, R7 ;  /* 0x000000073d3d7220 */ /* 0x000fe20000400000 */
[----:B------:R-:W-:Y:S01]  /*4bf0*/  F2FP.SATFINITE.E4M3.F32.PACK_AB_MERGE_C R69, RZ, R69, RZ ;  /* 0x00000045ff45723e */ /* 0x000fe200048070ff */
[----:B------:R-:W-:Y:S01]  /*4c00*/  @!P3 STG.E.U8 desc[UR18][R8.64+0x8], R75 ;  /* 0x0000084b0800b986 */ /* 0x000fe2000c101112 */
[----:B------:R-:W-:Y:S01]  /*4c10*/  ISETP.GE.AND P3, PT, R28, 0x12, PT ;  /* 0x000000121c00780c */ /* 0x000fe20003f66270 */
[----:B------:R-:W-:Y:S01]  /*4c20*/  FMUL R62, R62, R7 ;  /* 0x000000073e3e7220 */ /* 0x000fe20000400000 */
[----:B------:R-:W-:Y:S01]  /*4c30*/  F2FP.SATFINITE.E4M3.F32.PACK_AB_MERGE_C R67, RZ, R67, RZ ;  /* 0x00000043ff43723e */ /* 0x000fe200048070ff */
[----:B------:R1:W-:Y:S01]  /*4c40*/  @!P5 STG.E.U8 desc[UR18][R8.64+0x9], R25 ;  /* 0x000009190800d986 */ /* 0x0003e2000c101112 */
[----:B------:R-:W-:Y:S01]  /*4c50*/  ISETP.LT.OR P5, PT, R27, 0x1, !P3 ;  /* 0x000000011b00780c */ /* 0x000fe20005fa1670 */
[-C--:B------:R-:W-:Y:S01]  /*4c60*/  FMUL R59, R59, R7.reuse ;  /* 0x000000073b3b7220 */ /* 0x080fe20000400000 */
[C---:B------:R-:W-:Y:S01]  /*4c70*/  ISETP.LT.OR P3, PT, R27.reuse, 0x9, !P3 ;  /* 0x000000091b00780c */ /* 0x040fe20005f61670 */
[----:B------:R-:W-:Y:S01]  /*4c80*/  @!P1 STG.E.U8 desc[UR18][R10.64+0x8], R29 ;  /* 0x0000081d0a009986 */ /* 0x000fe2000c101112 */
[----:B------:R-:W-:Y:S01]  /*4c90*/  ISETP.LT.OR P1, PT, R27, 0x1, !P0 ;  /* 0x000000011b00780c */ /* 0x000fe20004721670 */
[-C--:B------:R-:W-:Y:S01]  /*4ca0*/  FMUL R60, R60, R7.reuse ;  /* 0x000000073c3c7220 */ /* 0x080fe20000400000 */
[----:B0-----:R-:W-:Y:S01]  /*4cb0*/  F2FP.SATFINITE.E4M3.F32.PACK_AB_MERGE_C R15, RZ, R70, RZ ;  /* 0x00000046ff0f723e */ /* 0x001fe200048070ff */
[----:B------:R-:W-:Y:S01]  /*4cc0*/  @!P2 STG.E.U8 desc[UR18][R10.64+0x9], R31 ;  /* 0x0000091f0a00a986 */ /* 0x000fe2000c101112 */
[----:B------:R-:W-:Y:S01]  /*4cd0*/  ISETP.GE.AND P2, PT, R28, 0x19, PT ;  /* 0x000000191c00780c */ /* 0x000fe20003f46270 */
[-C--:B------:R-:W-:Y:S01]  /*4ce0*/  FMUL R57, R57, R7.reuse ;  /* 0x0000000739397220 */ /* 0x080fe20000400000 */
[C---:B------:R-:W-:Y:S01]  /*4cf0*/  ISETP.LT.OR P0, PT, R27.reuse, 0x9, !P0 ;  /* 0x000000091b00780c */ /* 0x040fe20004701670 */
[-C--:B------:R-:W-:Y:S01]  /*4d00*/  FMUL R58, R58, R7.reuse ;  /* 0x000000073a3a7220 */ /* 0x080fe20000400000 */
[----:B------:R-:W-:Y:S01]  /*4d10*/  ISETP.LT.OR P6, PT, R27, 0x1, !P2 ;  /* 0x000000011b00780c */ /* 0x000fe200057c1670 */
[----:B------:R0:W-:Y:S01]  /*4d20*/  @!P5 STG.E.U8 desc[UR18][R8.64+0x11], R15 ;  /* 0x0000110f0800d986 */ /* 0x0001e2000c101112 */
[----:B-1----:R-:W-:Y:S01]  /*4d30*/  F2FP.SATFINITE.E4M3.F32.PACK_AB_MERGE_C R25, RZ, R68, RZ ;  /* 0x00000044ff19723e */ /* 0x002fe200048070ff */
[----:B------:R-:W-:Y:S01]  /*4d40*/  FMUL R56, R56, R7 ;  /* 0x0000000738387220 */ /* 0x000fe20000400000 */
[----:B------:R-:W-:Y:S01]  /*4d50*/  F2FP.SATFINITE.E4M3.F32.PACK_AB_MERGE_C R65, RZ, R65, RZ ;  /* 0x00000041ff41723e */ /* 0x000fe200048070ff */
[----:B------:R-:W-:Y:S01]  /*4d60*/  @!P1 STG.E.U8 desc[UR18][R8.64+0x10], R69 ;  /* 0x0000104508009986 */ /* 0x000fe2000c101112 */
[----:B------:R-:W-:Y:S01]  /*4d70*/  ISETP.GE.AND P1, PT, R28, 0x1a, PT ;  /* 0x0000001a1c00780c */ /* 0x000fe20003f26270 */
[-C--:B------:R-:W-:Y:S01]  /*4d80*/  FMUL R23, R23, R7.reuse ;  /* 0x0000000717177220 */ /* 0x080fe20000400000 */
[C---:B------:R-:W-:Y:S01]  /*4d90*/  ISETP.LT.OR P2, PT, R27.reuse, 0x9, !P2 ;  /* 0x000000091b00780c */ /* 0x040fe20005741670 */
[----:B------:R1:W-:Y:S01]  /*4da0*/  @!P3 STG.E.U8 desc[UR18][R10.64+0x11], R25 ;  /* 0x000011190a00b986 */ /* 0x0003e2000c101112 */
[----:B------:R-:W-:Y:S01]  /*4db0*/  ISETP.LT.OR P5, PT, R27, 0x1, !P1 ;  /* 0x000000011b00780c */ /* 0x000fe20004fa1670 */
[-C--:B------:R-:W-:Y:S01]  /*4dc0*/  FMUL R21, R21, R7.reuse ;  /* 0x0000000715157220 */ /* 0x080fe20000400000 */
[----:B------:R-:W-:Y:S01]  /*4dd0*/  ISETP.LT.OR P3, PT, R27, 0x9, !P1 ;  /* 0x000000091b00780c */ /* 0x000fe20004f61670 */
[----:B------:R-:W-:Y:S01]  /*4de0*/  @!P0 STG.E.U8 desc[UR18][R10.64+0x10], R67 ;  /* 0x000010430a008986 */ /* 0x000fe2000c101112 */
[----:B0-----:R-:W-:Y:S01]  /*4df0*/  F2FP.SATFINITE.E4M3.F32.PACK_AB_MERGE_C R15, RZ, R66, RZ ;  /* 0x00000042ff0f723e */ /* 0x001fe200048070ff */
[-C--:B------:R-:W-:Y:S01]  /*4e00*/  FMUL R22, R22, R7.reuse ;  /* 0x0000000716167220 */ /* 0x080fe20000400000 */
[C---:B------:R-:W-:Y:S01]  /*4e10*/  ISETP.GE.AND P0, PT, R28.reuse, 0x21, PT ;  /* 0x000000211c00780c */ /* 0x040fe20003f06270 */
[----:B------:R-:W-:Y:S01]  /*4e20*/  @!P6 STG.E.U8 desc[UR18][R8.64+0x18], R65 ;  /* 0x000018410800e986 */ /* 0x000fe2000c101112 */
[----:B------:R-:W-:Y:S01]  /*4e30*/  ISETP.GE.AND P1, PT, R28, 0x22, PT ;  /* 0x000000221c00780c */ /* 0x000fe20003f26270 */
[-C--:B------:R-:W-:Y:S01]  /*4e40*/  FMUL R19, R19, R7.reuse ;  /* 0x0000000713137220 */ /* 0x080fe20000400000 */
[C---:B------:R-:W-:Y:S01]  /*4e50*/  ISETP.LT.OR P6, PT, R27.reuse, 0x1, !P0 ;  /* 0x000000011b00780c */ /* 0x040fe200047c1670 */
[-C--:B------:R-:W-:Y:S01]  /*4e60*/  FMUL R20, R20, R7.reuse ;  /* 0x0000000714147220 */ /* 0x080fe20000400000 */
[----:B-1----:R-:W-:Y:S01]  /*4e70*/  F2FP.SATFINITE.E4M3.F32.PACK_AB_MERGE_C R25, RZ, R64, RZ ;  /* 0x00000040ff19723e */ /* 0x002fe200048070ff */
[----:B------:R0:W-:Y:S01]  /*4e80*/  @!P5 STG.E.U8 desc[UR18][R8.64+0x19], R15 ;  /* 0x0000190f0800d986 */ /* 0x0001e2000c101112 */
[----:B------:R-:W-:Y:S01]  /*4e90*/  ISETP.LT.OR P5, PT, R27, 0x1, !P1 ;  /* 0x000000011b00780c */ /* 0x000fe20004fa1670 */
[----:B------:R-:W-:Y:S01]  /*4ea0*/  FMUL R17, R17, R7 ;  /* 0x0000000711117220 */ /* 0x000fe20000400000 */
[----:B------:R-:W-:Y:S01]  /*4eb0*/  F2FP.SATFINITE.E4M3.F32.PACK_AB_MERGE_C R63, RZ, R63, RZ ;  /* 0x0000003fff3f723e */ /* 0x000fe200048070ff */
[----:B------:R1:W-:Y:S01]  /*4ec0*/  @!P3 STG.E.U8 desc[UR18][R10.64+0x19], R25 ;  /* 0x000019190a00b986 */ /* 0x0003e2000c101112 */
[----:B------:R-:W-:Y:S01]  /*4ed0*/  F2FP.SATFINITE.E4M3.F32.PACK_AB_MERGE_C R61, RZ, R61, RZ ;  /* 0x0000003dff3d723e */ /* 0x000fe200048070ff */
[-C--:B------:R-:W-:Y:S01]  /*4ee0*/  FMUL R18, R18, R7.reuse ;  /* 0x0000000712127220 */ /* 0x080fe20000400000 */
[----:B------:R-:W-:Y:S01]  /*4ef0*/  F2FP.SATFINITE.E4M3.F32.PACK_AB_MERGE_C R29, RZ, R62, RZ ;  /* 0x0000003eff1d723e */ /* 0x000fe200048070ff */
[----:B------:R-:W-:Y:S01]  /*4f00*/  @!P2 STG.E.U8 desc[UR18][R10.64+0x18], R63 ;  /* 0x0000183f0a00a986 */ /* 0x000fe2000c101112 */
[----:B------:R-:W-:Y:S01]  /*4f10*/  ISETP.LT.OR P3, PT, R27, 0x9, !P1 ;  /* 0x000000091b00780c */ /* 0x000fe20004f61670 */
[-C--:B------:R-:W-:Y:S01]  /*4f20*/  FMUL R13, R13, R7.reuse ;  /* 0x000000070d0d7220 */ /* 0x080fe20000400000 */
[----:B------:R-:W-:Y:S01]  /*4f30*/  ISETP.GE.AND P2, PT, R28, 0x29, PT ;  /* 0x000000291c00780c */ /* 0x000fe20003f46270 */
[----:B------:R-:W-:Y:S01]  /*4f40*/  @!P6 STG.E.U8 desc[UR18][R8.64+0x20], R61 ;  /* 0x0000203d0800e986 */ /* 0x000fe2000c101112 */
[C---:B------:R-:W-:Y:S01]  /*4f50*/  ISETP.LT.OR P0, PT, R27.reuse, 0x9, !P0 ;  /* 0x000000091b00780c */ /* 0x040fe20004701670 */
[----:B------:R-:W-:Y:S01]  /*4f60*/  FMUL R16, R16, R7 ;  /* 0x0000000710107220 */ /* 0x000fe20000400000 */
[----:B------:R-:W-:Y:S01]  /*4f70*/  ISETP.GE.AND P1, PT, R28, 0x2a, PT ;  /* 0x0000002a1c00780c */ /* 0x000fe20003f26270 */
[----:B------:R-:W-:Y:S01]  /*4f80*/  @!P5 STG.E.U8 desc[UR18][R8.64+0x21], R29 ;  /* 0x0000211d0800d986 */ /* 0x000fe2000c101112 */
[----:B------:R-:W-:-:S02]  /*4f90*/  ISETP.LT.OR P6, PT, R27, 0x1, !P2 ;  /* 0x000000011b00780c */ /* 0x000fc400057c1670 */
[C---:B------:R-:W-:Y:S02]  /*4fa0*/  ISETP.LT.OR P5, PT, R27.reuse, 0x1, !P1 ;  /* 0x000000011b00780c */ /* 0x040fe40004fa1670 */
[----:B------:R-:W-:Y:S02]  /*4fb0*/  F2FP.SATFINITE.E4M3.F32.PACK_AB_MERGE_C R59, RZ, R59, RZ ;  /* 0x0000003bff3b723e */ /* 0x000fe400048070ff */
[----:B0-----:R-:W-:Y:S02]  /*4fc0*/  F2FP.SATFINITE.E4M3.F32.PACK_AB_MERGE_C R15, RZ, R60, RZ ;  /* 0x0000003cff0f723e */ /* 0x001fe400048070ff */
[----:B------:R-:W-:Y:S01]  /*4fd0*/  F2FP.SATFINITE.E4M3.F32.PACK_AB_MERGE_C R57, RZ, R57, RZ ;  /* 0x00000039ff39723e */ /* 0x000fe200048070ff */
[----:B------:R-:W-:Y:S01]  /*4fe0*/  @!P0 STG.E.U8 desc[UR18][R10.64+0x20], R59 ;  /* 0x0000203b0a008986 */ /* 0x000fe2000c101112 */
[----:B-1----:R-:W-:Y:S02]  /*4ff0*/  F2FP.SATFINITE.E4M3.F32.PACK_AB_MERGE_C R25, RZ, R58, RZ ;  /* 0x0000003aff19723e */ /* 0x002fe400048070ff */
[C---:B------:R-:W-:Y:S01]  /*5000*/  ISETP.LT.OR P1, PT, R27.reuse, 0x9, !P1 ;  /* 0x000000091b00780c */ /* 0x040fe20004f21670 */
[----:B------:R0:W-:Y:S01]  /*5010*/  @!P3 STG.E.U8 desc[UR18][R10.64+0x21], R15 ;  /* 0x0000210f0a00b986 */ /* 0x0001e2000c101112 */
[----:B------:R-:W-:-:S02]  /*5020*/  ISETP.LT.OR P2, PT, R27, 0x9, !P2 ;  /* 0x000000091b00780c */ /* 0x000fc40005741670 */
[C---:B------:R-:W-:Y:S01]  /*5030*/  ISETP.GE.AND P3, PT, R28.reuse, 0x31, PT ;  /* 0x000000311c00780c */ /* 0x040fe20003f66270 */
[----:B------:R-:W-:Y:S01]  /*5040*/  @!P6 STG.E.U8 desc[UR18][R8.64+0x28], R57 ;  /* 0x000028390800e986 */ /* 0x000fe2000c101112 */
[----:B------:R-:W-:Y:S02]  /*5050*/  ISETP.GE.AND P0, PT, R28, 0x32, PT ;  /* 0x000000321c00780c */ /* 0x000fe40003f06270 */
[----:B------:R-:W-:Y:S01]  /*5060*/  F2FP.SATFINITE.E4M3.F32.PACK_AB_MERGE_C R23, RZ, R23, RZ ;  /* 0x00000017ff17723e */ /* 0x000fe200048070ff */
[----:B------:R1:W-:Y:S01]  /*5070*/  @!P5 STG.E.U8 desc[UR18][R8.64+0x29], R25 ;  /* 0x000029190800d986 */ /* 0x0003e2000c101112 */
[C---:B------:R-:W-:Y:S02]  /*5080*/  ISETP.LT.OR P5, PT, R27.reuse, 0x1, !P3 ;  /* 0x000000011b00780c */ /* 0x040fe40005fa1670 */
[----:B------:R-:W-:Y:S02]  /*5090*/  ISETP.LT.OR P6, PT, R27, 0x1, !P0 ;  /* 0x000000011b00780c */ /* 0x000fe400047c1670 */
[----:B0-----:R-:W-:Y:S01]  /*50a0*/  F2FP.SATFINITE.E4M3.F32.PACK_AB_MERGE_C R15, RZ, R56, RZ ;  /* 0x00000038ff0f723e */ /* 0x001fe200048070ff */
[----:B------:R-:W-:Y:S01]  /*50b0*/  @!P2 STG.E.U8 desc[UR18][R10.64+0x28], R23 ;  /* 0x000028170a00a986 */ /* 0x000fe2000c101112 */
[----:B------:R-:W-:-:S02]  /*50c0*/  F2FP.SATFINITE.E4M3.F32.PACK_AB_MERGE_C R21, RZ, R21, RZ ;  /* 0x00000015ff15723e */ /* 0x000fc400048070ff */
[C---:B------:R-:W-:Y:S01]  /*50d0*/  ISETP.GE.AND P2, PT, R28.reuse, 0x3a, PT ;  /* 0x0000003a1c00780c */ /* 0x040fe20003f46270 */
[----:B------:R0:W-:Y:S01]  /*50e0*/  @!P1 STG.E.U8 desc[UR18][R10.64+0x29], R15 ;  /* 0x0000290f0a009986 */ /* 0x0001e2000c101112 */
[C---:B------:R-:W-:Y:S02]  /*50f0*/  ISETP.LT.OR P1, PT, R27.reuse, 0x9, !P3 ;  /* 0x000000091b00780c */ /* 0x040fe40005f21670 */
[----:B-1----:R-:W-:Y:S01]  /*5100*/  F2FP.SATFINITE.E4M3.F32.PACK_AB_MERGE_C R25, RZ, R22, RZ ;  /* 0x00000016ff19723e */ /* 0x002fe200048070ff */
[----:B------:R1:W-:Y:S01]  /*5110*/  @!P5 STG.E.U8 desc[UR18][R8.64+0x30], R21 ;  /* 0x000030150800d986 */ /* 0x0003e2000c101112 */
[----:B------:R-:W-:Y:S02]  /*5120*/  ISETP.GE.AND P3, PT, R28, 0x39, PT ;  /* 0x000000391c00780c */ /* 0x000fe40003f66270 */
[C---:B------:R-:W-:Y:S01]  /*5130*/  ISETP.LT.OR P0, PT, R27.reuse, 0x9, !P0 ;  /* 0x000000091b00780c */ /* 0x040fe20004701670 */
[----:B------:R2:W-:Y:S01]  /*5140*/  @!P6 STG.E.U8 desc[UR18][R8.64+0x31], R25 ;  /* 0x000031190800e986 */ /* 0x0005e2000c101112 */
[----:B------:R-:W-:-:S02]  /*5150*/  ISETP.LT.OR P5, PT, R27, 0x1, !P3 ;  /* 0x000000011b00780c */ /* 0x000fc40005fa1670 */
[C---:B------:R-:W-:Y:S02]  /*5160*/  ISETP.LT.OR P6, PT, R27.reuse, 0x1, !P2 ;  /* 0x000000011b00780c */ /* 0x040fe400057c1670 */
[C---:B------:R-:W-:Y:S02]  /*5170*/  ISETP.LT.OR P3, PT, R27.reuse, 0x9, !P3 ;  /* 0x000000091b00780c */ /* 0x040fe40005f61670 */
[----:B------:R-:W-:Y:S02]  /*5180*/  ISETP.LT.OR P2, PT, R27, 0x9, !P2 ;  /* 0x000000091b00780c */ /* 0x000fe40005741670 */
[----:B------:R-:W-:Y:S02]  /*5190*/  F2FP.SATFINITE.E4M3.F32.PACK_AB_MERGE_C R19, RZ, R19, RZ ;  /* 0x00000013ff13723e */ /* 0x000fe400048070ff */
[----:B0-----:R-:W-:Y:S02]  /*51a0*/  F2FP.SATFINITE.E4M3.F32.PACK_AB_MERGE_C R15, RZ, R20, RZ ;  /* 0x00000014ff0f723e */ /* 0x001fe400048070ff */
[----:B------:R-:W-:Y:S01]  /*51b0*/  F2FP.SATFINITE.E4M3.F32.PACK_AB_MERGE_C R17, RZ, R17, RZ ;  /* 0x00000011ff11723e */ /* 0x000fe200048070ff */
[----:B------:R2:W-:Y:S01]  /*51c0*/  @!P1 STG.E.U8 desc[UR18][R10.64+0x30], R19 ;  /* 0x000030130a009986 */ /* 0x0005e2000c101112 */
[----:B-1----:R-:W-:-:S02]  /*51d0*/  F2FP.SATFINITE.E4M3.F32.PACK_AB_MERGE_C R21, RZ, R18, RZ ;  /* 0x00000012ff15723e */ /* 0x002fc400048070ff */
[----:B------:R-:W-:Y:S01]  /*51e0*/  F2FP.SATFINITE.E4M3.F32.PACK_AB_MERGE_C R13, RZ, R13, RZ ;  /* 0x0000000dff0d723e */ /* 0x000fe200048070ff */
[----:B------:R2:W-:Y:S01]  /*51f0*/  @!P0 STG.E.U8 desc[UR18][R10.64+0x31], R15 ;  /* 0x0000310f0a008986 */ /* 0x0005e2000c101112 */
[----:B------:R-:W-:-:S03]  /*5200*/  F2FP.SATFINITE.E4M3.F32.PACK_AB_MERGE_C R23, RZ, R16, RZ ;  /* 0x00000010ff17723e */ /* 0x000fc600048070ff */
[----:B------:R2:W-:Y:S04]  /*5210*/  @!P5 STG.E.U8 desc[UR18][R8.64+0x38], R17 ;  /* 0x000038110800d986 */ /* 0x0005e8000c101112 */
[----:B------:R2:W-:Y:S04]  /*5220*/  @!P6 STG.E.U8 desc[UR18][R8.64+0x39], R21 ;  /* 0x000039150800e986 */ /* 0x0005e8000c101112 */
[----:B------:R2:W-:Y:S04]  /*5230*/  @!P3 STG.E.U8 desc[UR18][R10.64+0x38], R13 ;  /* 0x0000380d0a00b986 */ /* 0x0005e8000c101112 */
[----:B------:R2:W-:Y:S02]  /*5240*/  @!P2 STG.E.U8 desc[UR18][R10.64+0x39], R23 ;  /* 0x000039170a00a986 */ /* 0x0005e4000c101112 */
.L_x_104:
[----:B------:R-:W-:Y:S05]  /*5250*/  BSYNC B0 ;  /* 0x0000000000007941 */ /* 0x000fea0003800000 */
.L_x_38:
[----:B------:R-:W-:Y:S01]  /*5260*/  ULDC UR6, c[0x0][0xc] ;  /* 0x0000030000067ab9 */ /* 0x000fe20000000800 */
[----:B------:R-:W-:Y:S01]  /*5270*/  ULDC UR7, c[0x0][0x10] ;  /* 0x0000040000077ab9 */ /* 0x000fe20000000800 */
[----:B0-23--:R-:W0:Y:S01]  /*5280*/  LDC R9, c[0x0][0x14] ;  /* 0x00000500ff097b82 */ /* 0x00de220000000800 */
[----:B------:R-:W-:Y:S01]  /*5290*/  UIMAD.WIDE.U32 UR6, UR6, UR7, URZ ;  /* 0x00000007060672a5 */ /* 0x000fe2000f8e003f */
[----:B-----5:R-:W-:Y:S01]  /*52a0*/  PRMT R8, RZ, 0x7610, R8 ;  /* 0x00007610ff087816 */ /* 0x020fe20000000008 */
[----:B------:R-:W-:Y:S02]  /*52b0*/  IMAD.MOV.U32 R15, RZ, RZ, -0x1 ;  /* 0xffffffffff0f7424 */ /* 0x000fe400078e00ff */
[----:B------:R-:W-:Y:S02]  /*52c0*/  IMAD.MOV.U32 R73, RZ, RZ, -0x1 ;  /* 0xffffffffff497424 */ /* 0x000fe400078e00ff */
[----:B0-----:R-:W-:-:S04]  /*52d0*/  IMAD.WIDE.U32 R4, R9, UR6, R4 ;  /* 0x0000000609047c25 */ /* 0x001fc8000f8e0004 */
[----:B------:R-:W-:Y:S01]  /*52e0*/  IMAD R9, R9, UR7, RZ ;  /* 0x0000000709097c24 */ /* 0x000fe2000f8e02ff */
[----:B------:R-:W-:Y:S02]  /*52f0*/  ULDC.64 UR6, c[0x0][0x650] ;  /* 0x0001940000067ab9 */ /* 0x000fe40000000a00 */
[----:B------:R-:W-:Y:S01]  /*5300*/  ISETP.GE.U32.AND P0, PT, R4, UR6, PT ;  /* 0x0000000604007c0c */ /* 0x000fe2000bf06070 */
[----:B------:R-:W-:-:S05]  /*5310*/  IMAD.IADD R5, R5, 0x1, R9 ;  /* 0x0000000105057824 */ /* 0x000fca00078e0209 */
[----:B------:R-:W-:-:S13]  /*5320*/  ISETP.GE.U32.AND.EX P0, PT, R5, UR7, PT, P0 ;  /* 0x0000000705007c0c */ /* 0x000fda000bf06100 */
[----:B------:R-:W-:Y:S05]  /*5330*/  @P0 BRA `(.L_x_105) ;  /* 0x0000000400600947 */ /* 0x000fea0003800000 */
[----:B------:R-:W0:Y:S01]  /*5340*/  S2R R22, SR_CTAID.X ;  /* 0x0000000000167919 */ /* 0x000e220000002500 */
[----:B------:R-:W2:Y:S01]  /*5350*/  LDC.64 R16, c[0x0][0x628] ;  /* 0x00018a00ff107b82 */ /* 0x000ea20000000a00 */
[----:B------:R-:W-:Y:S01]  /*5360*/  ULDC UR6, c[0x0][0x150] ;  /* 0x0000540000067ab9 */ /* 0x000fe20000000800 */
[----:B------:R-:W-:Y:S01]  /*5370*/  IMAD.MOV.U32 R14, RZ, RZ, R4 ;  /* 0x000000ffff0e7224 */ /* 0x000fe200078e0004 */
[----:B-1--4-:R-:W1:Y:S01]  /*5380*/  S2R R24, SR_CTAID.Y ;  /* 0x0000000000187919 */ /* 0x012e620000002600 */
[----:B------:R-:W-:-:S04]  /*5390*/  IMAD.MOV.U32 R15, RZ, RZ, R5 ;  /* 0x000000ffff0f7224 */ /* 0x000fc800078e0005 */
[----:B------:R-:W3:Y:S08]  /*53a0*/  LDC R25, c[0x0][0x144] ;  /* 0x00005100ff197b82 */ /* 0x000ef00000000800 */
[----:B------:R-:W4:Y:S08]  /*53b0*/  LDC R18, c[0x0][0x630] ;  /* 0x00018c00ff127b82 */ /* 0x000f300000000800 */
[----:B------:R-:W1:Y:S01]  /*53c0*/  LDC.64 R20, c[0x0][0x620] ;  /* 0x00018800ff147b82 */ /* 0x000e620000000a00 */
[----:B--2---:R-:W-:-:S04]  /*53d0*/  ISETP.NE.U32.AND P0, PT, R16, RZ, PT ;  /* 0x000000ff1000720c */ /* 0x004fc80003f05070 */
[----:B------:R-:W-:Y:S02]  /*53e0*/  ISETP.NE.AND.EX P0, PT, R17, RZ, PT, P0 ;  /* 0x000000ff1100720c */ /* 0x000fe40003f05300 */
[----:B0-----:R-:W-:-:S05]  /*53f0*/  I2FP.F32.U32 R8, R22 ;  /* 0x0000001600087245 */ /* 0x001fca0000201000 */
[----:B------:R-:W-:-:S04]  /*5400*/  FMUL R8, R8, UR6 ;  /* 0x0000000608087c20 */ /* 0x000fc80008400000 */
[----:B------:R0:W2:Y:S02]  /*5410*/  F2I.U32.TRUNC.NTZ R23, R8 ;  /* 0x0000000800177305 */ /* 0x0000a4000020f000 */
[----:B---34-:R-:W-:Y:S05]  /*5420*/  @!P0 BRA `(.L_x_106) ;  /* 0x0000000000288947 */ /* 0x018fea0003800000 */
[----:B------:R-:W3:Y:S02]  /*5430*/  LDC R9, c[0x0][0x634] ;  /* 0x00018d00ff097b82 */ /* 0x000ee40000000800 */
[----:B---3--:R-:W-:-:S05]  /*5440*/  IADD3 R13, P0, R4, R9, RZ ;  /* 0x00000009040d7210 */ /* 0x008fca0007f1e0ff */
[----:B------:R-:W-:-:S04]  /*5450*/  IMAD.X R19, RZ, RZ, R5, P0 ;  /* 0x000000ffff137224 */ /* 0x000fc800000e0605 */
[----:B0-----:R-:W-:-:S04]  /*5460*/  IMAD.WIDE.U32 R8, R19, R16, RZ ;  /* 0x0000001013087225 */ /* 0x001fc800078e00ff */
[----:B------:R-:W-:-:S04]  /*5470*/  IMAD.WIDE.U32 R10, P0, R13, R17, R8 ;  /* 0x000000110d0a7225 */ /* 0x000fc80007800008 */
[----:B------:R-:W-:-:S04]  /*5480*/  IMAD.WIDE.U32 R8, R13, R16, RZ ;  /* 0x000000100d087225 */ /* 0x000fc800078e00ff */
[----:B------:R-:W-:Y:S01]  /*5490*/  IMAD.X R15, RZ, RZ, RZ, P0 ;  /* 0x000000ffff0f7224 */ /* 0x000fe200000e06ff */
[----:B------:R-:W-:Y:S01]  /*54a0*/  IADD3 RZ, P0, R9, R10, RZ ;  /* 0x0000000a09ff7210 */ /* 0x000fe20007f1e0ff */
[----:B------:R-:W-:-:S04]  /*54b0*/  IMAD.MOV.U32 R14, RZ, RZ, R11 ;  /* 0x000000ffff0e7224 */ /* 0x000fc800078e000b */
[----:B------:R-:W-:-:S08]  /*54c0*/  IMAD.WIDE.U32.X R14, R19, R17, R14, P0 ;  /* 0x00000011130e7225 */ /* 0x000fd000000e040e */
.L_x_106:
[----:B------:R-:W3:Y:S01]  /*54d0*/  LDC.64 R30, c[0x0][0x640] ;  /* 0x00019000ff1e7b82 */ /* 0x000ee20000000a00 */
[-C--:B------:R-:W-:Y:S01]  /*54e0*/  SHF.R.U64 R73, R14, R18.reuse, R15 ;  /* 0x000000120e497219 */ /* 0x080fe2000000120f */
[----:B--2---:R-:W-:Y:S01]  /*54f0*/  IMAD.MOV R23, RZ, RZ, -R23 ;  /* 0x000000ffff177224 */ /* 0x004fe200078e0a17 */
[----:B0-----:R-:W-:Y:S01]  /*5500*/  SHF.R.U32.HI R8, RZ, R18, R15 ;  /* 0x00000012ff087219 */ /* 0x001fe2000001160f */
[----:B------:R-:W-:Y:S01]  /*5510*/  ULDC UR6, c[0x0][0x154] ;  /* 0x0000550000067ab9 */ /* 0x000fe20000000800 */
[----:B------:R-:W-:Y:S01]  /*5520*/  IADD3 R11, P0, RZ, -R73, RZ ;  /* 0x80000049ff0b7210 */ /* 0x000fe20007f1e0ff */
[----:B------:R-:W-:Y:S02]  /*5530*/  IMAD R23, R25, R23, R22 ;  /* 0x0000001719177224 */ /* 0x000fe400078e0216 */
[----:B------:R-:W0:Y:S01]  /*5540*/  LDC R14, c[0x0][0x618] ;  /* 0x00018600ff0e7b82 */ /* 0x000e220000000800 */
[----:B------:R-:W-:Y:S02]  /*5550*/  IMAD.MOV.U32 R13, RZ, RZ, 0x1 ;  /* 0x00000001ff0d7424 */ /* 0x000fe400078e00ff */
[----:B------:R-:W-:-:S04]  /*5560*/  IMAD.X R9, RZ, RZ, ~R8, P0 ;  /* 0x000000ffff097224 */ /* 0x000fc800000e0e08 */
[-C--:B-1----:R-:W-:Y:S01]  /*5570*/  IMAD R10, R9, R20.reuse, RZ ;  /* 0x00000014090a7224 */ /* 0x082fe200078e02ff */
[----:B------:R-:W1:Y:S01]  /*5580*/  LDC R26, c[0x0][0x608] ;  /* 0x00018200ff1a7b82 */ /* 0x000e620000000800 */
[----:B------:R-:W-:-:S04]  /*5590*/  IMAD.WIDE.U32 R8, R11, R20, R4 ;  /* 0x000000140b087225 */ /* 0x000fc800078e0004 */
[----:B------:R-:W-:Y:S01]  /*55a0*/  IMAD R11, R11, R21, R10 ;  /* 0x000000150b0b7224 */ /* 0x000fe200078e020a */
[----:B------:R-:W-:Y:S02]  /*55b0*/  I2FP.F32.U32 R10, R24 ;  /* 0x00000018000a7245 */ /* 0x000fe40000201000 */
[----:B------:R-:W2:Y:S01]  /*55c0*/  LDC R28, c[0x0][0x658] ;  /* 0x00019600ff1c7b82 */ /* 0x000ea20000000800 */
[----:B------:R-:W-:Y:S01]  /*55d0*/  IMAD.IADD R9, R9, 0x1, R11 ;  /* 0x0000000109097824 */ /* 0x000fe200078e020b */
[----:B---3--:R-:W-:Y:S01]  /*55e0*/  ISETP.NE.U32.AND P0, PT, R30, RZ, PT ;  /* 0x000000ff1e00720c */ /* 0x008fe20003f05070 */
[----:B------:R-:W-:Y:S01]  /*55f0*/  FMUL R10, R10, UR6 ;  /* 0x000000060a0a7c20 */ /* 0x000fe20008400000 */
[----:B------:R-:W-:Y:S02]  /*5600*/  IMAD.MOV.U32 R11, RZ, RZ, -0x1 ;  /* 0xffffffffff0b7424 */ /* 0x000fe400078e00ff */
[----:B------:R-:W-:Y:S01]  /*5610*/  ISETP.NE.AND.EX P0, PT, R31, RZ, PT, P0 ;  /* 0x000000ff1f00720c */ /* 0x000fe20003f05300 */
[----:B------:R3:W4:Y:S01]  /*5620*/  F2I.U32.TRUNC.NTZ R19, R10 ;  /* 0x0000000a00137305 */ /* 0x000722000020f000 */
[----:B------:R-:W3:Y:S01]  /*5630*/  LDC R21, c[0x0][0x148] ;  /* 0x00005200ff157b82 */ /* 0x000ee20000000800 */
[----:B0-----:R-:W-:-:S02]  /*5640*/  SHF.R.U64 R18, R8, R14, R9 ;  /* 0x0000000e08127219 */ /* 0x001fc40000001209 */
[----:B------:R-:W-:-:S05]  /*5650*/  SHF.R.U32.HI R9, RZ, R14, R9 ;  /* 0x0000000eff097219 */ /* 0x000fca0000011609 */
[----:B------:R-:W0:Y:S01]  /*5660*/  LDC R22, c[0x0][0x600] ;  /* 0x00018000ff167b82 */ /* 0x000e220000000800 */
[-CC-:B-1----:R-:W-:Y:S02]  /*5670*/  SHF.R.U64 R16, R18, R26.reuse, R9.reuse ;  /* 0x0000001a12107219 */ /* 0x182fe40000001209 */
[----:B------:R-:W-:-:S05]  /*5680*/  SHF.R.U32.HI R9, RZ, R26, R9 ;  /* 0x0000001aff097219 */ /* 0x000fca0000011609 */
[----:B------:R-:W1:Y:S01]  /*5690*/  LDC R27, c[0x0][0x648] ;  /* 0x00019200ff1b7b82 */ /* 0x000e620000000800 */
[-CC-:B--2---:R-:W-:Y:S02]  /*56a0*/  SHF.R.U64 R20, R16, R28.reuse, R9.reuse ;  /* 0x0000001c10147219 */ /* 0x184fe40000001209 */
[-C--:B------:R-:W-:Y:S02]  /*56b0*/  SHF.L.U32 R11, R11, R28.reuse, RZ ;  /* 0x0000001c0b0b7219 */ /* 0x080fe400000006ff */
[-C--:B------:R-:W-:Y:S01]  /*56c0*/  SHF.R.U32.HI R9, RZ, R28.reuse, R9 ;  /* 0x0000001cff097219 */ /* 0x080fe20000011609 */
[----:B------:R-:W-:Y:S01]  /*56d0*/  IMAD.MOV.U32 R8, RZ, RZ, R20 ;  /* 0x000000ffff087224 */ /* 0x000fe200078e0014 */
[----:B------:R-:W-:Y:S01]  /*56e0*/  SHF.L.U32 R26, R13, R28, RZ ;  /* 0x0000001c0d1a7219 */ /* 0x000fe200000006ff */
[----:B------:R-:W2:Y:S01]  /*56f0*/  LDC R29, c[0x0][0x638] ;  /* 0x00018e00ff1d7b82 */ /* 0x000ea20000000800 */
[----:B------:R-:W-:-:S07]  /*5700*/  LOP3.LUT R25, RZ, R11, RZ, 0x33, !PT ;  /* 0x0000000bff197212 */ /* 0x000fce00078e33ff */
[----:B------:R-:W0:Y:S01]  /*5710*/  LDC R32, c[0x0][0x610] ;  /* 0x00018400ff207b82 */ /* 0x000e220000000800 */
[----:B----4-:R-:W-:Y:S05]  /*5720*/  @!P0 BRA `(.L_x_107) ;  /* 0x0000000000288947 */ /* 0x010fea0003800000 */
[----:B------:R-:W4:Y:S02]  /*5730*/  LDC R13, c[0x0][0x64c] ;  /* 0x00019300ff0d7b82 */ /* 0x000f240000000800 */
[----:B----4-:R-:W-:-:S05]  /*5740*/  IADD3 R13, P0, R20, R13, RZ ;  /* 0x0000000d140d7210 */ /* 0x010fca0007f1e0ff */
[----:B------:R-:W-:-:S04]  /*5750*/  IMAD.X R17, RZ, RZ, R9, P0 ;  /* 0x000000ffff117224 */ /* 0x000fc800000e0609 */
[----:B------:R-:W-:-:S04]  /*5760*/  IMAD.WIDE.U32 R8, R17, R30, RZ ;  /* 0x0000001e11087225 */ /* 0x000fc800078e00ff */
[----:B---3--:R-:W-:-:S04]  /*5770*/  IMAD.WIDE.U32 R10, P0, R13, R31, R8 ;  /* 0x0000001f0d0a7225 */ /* 0x008fc80007800008 */
[----:B------:R-:W-:-:S04]  /*5780*/  IMAD.WIDE.U32 R8, R13, R30, RZ ;  /* 0x0000001e0d087225 */ /* 0x000fc800078e00ff */
[----:B------:R-:W-:Y:S01]  /*5790*/  IMAD.X R15, RZ, RZ, RZ, P0 ;  /* 0x000000ffff0f7224 */ /* 0x000fe200000e06ff */
[----:B------:R-:W-:Y:S01]  /*57a0*/  IADD3 RZ, P0, R9, R10, RZ ;  /* 0x0000000a09ff7210 */ /* 0x000fe20007f1e0ff */
[----:B------:R-:W-:-:S04]  /*57b0*/  IMAD.MOV.U32 R14, RZ, RZ, R11 ;  /* 0x000000ffff0e7224 */ /* 0x000fc800078e000b */
[----:B------:R-:W-:-:S08]  /*57c0*/  IMAD.WIDE.U32.X R8, R17, R31, R14, P0 ;  /* 0x0000001f11087225 */ /* 0x000fd000000e040e */
.L_x_107:
[----:B-1----:R-:W-:Y:S01]  /*57d0*/  SHF.R.U64 R8, R8, R27, R9 ;  /* 0x0000001b08087219 */ /* 0x002fe20000001209 */
[----:B0-----:R-:W-:Y:S01]  /*57e0*/  VIADD R13, R22, 0xffffffff ;  /* 0xffffffff160d7836 */ /* 0x001fe20000000000 */
[----:B------:R-:W-:Y:S01]  /*57f0*/  LOP3.LUT R11, R16, R25, RZ, 0xc0, !PT ;  /* 0x00000019100b7212 */ /* 0x000fe200078ec0ff */
[----:B------:R-:W-:Y:S02]  /*5800*/  IMAD.MOV R19, RZ, RZ, -R19 ;  /* 0x000000ffff137224 */ /* 0x000fe400078e0a13 */
[----:B------:R-:W-:Y:S02]  /*5810*/  IMAD.MOV R9, RZ, RZ, -R8 ;  /* 0x000000ffff097224 */ /* 0x000fe400078e0a08 */
[----:B------:R-:W-:Y:S01]  /*5820*/  IMAD R26, R26, R8, R11 ;  /* 0x000000081a1a7224 */ /* 0x000fe200078e020b */
[----:B------:R-:W-:Y:S01]  /*5830*/  LOP3.LUT R11, R18, R13, RZ, 0xc0, !PT ;  /* 0x0000000d120b7212 */ /* 0x000fe200078ec0ff */
[----:B---3--:R-:W-:Y:S02]  /*5840*/  @P4 IMAD R23, R21, R19, R24 ;  /* 0x0000001315174224 */ /* 0x008fe400078e0218 */
[----:B--2---:R-:W-:-:S02]  /*5850*/  IMAD R8, R9, R29, R20 ;  /* 0x0000001d09087224 */ /* 0x004fc400078e0214 */
[----:B------:R-:W-:Y:S02]  /*5860*/  IMAD R26, R26, R32, R23 ;  /* 0x000000201a1a7224 */ /* 0x000fe400078e0217 */
[----:B------:R-:W-:Y:S02]  /*5870*/  IMAD R9, R8, R22, R11 ;  /* 0x0000001608097224 */ /* 0x000fe400078e020b */
[----:B------:R-:W-:-:S03]  /*5880*/  IMAD.MOV.U32 R10, RZ, RZ, 0x1 ;  /* 0x00000001ff0a7424 */ /* 0x000fc600078e00ff */
[----:B------:R-:W-:Y:S02]  /*5890*/  SEL R15, R9, R26, !P4 ;  /* 0x0000001a090f7207 */ /* 0x000fe40006000000 */
[----:B------:R-:W-:Y:S02]  /*58a0*/  PRMT R8, R10, 0x7610, R8 ;  /* 0x000076100a087816 */ /* 0x000fe40000000008 */
[----:B------:R-:W-:-:S07]  /*58b0*/  SEL R26, R26, R9, !P4 ;  /* 0x000000091a1a7207 */ /* 0x000fce0006000000 */
.L_x_105:
[----:B------:R-:W-:Y:S01]  /*58c0*/  LOP3.LUT P0, RZ, R8, 0xff, RZ, 0xc0, !PT ;  /* 0x000000ff08ff7812 */ /* 0x000fe2000780c0ff */
[----:B------:R-:W-:-:S12]  /*58d0*/  IMAD.MOV.U32 R71, RZ, RZ, R26 ;  /* 0x000000ffff477224 */ /* 0x000fd800078e001a */
[----:B------:R-:W-:Y:S05]  /*58e0*/  @P0 BRA `(.L_x_108) ;  /* 0xffffffbc00480947 */ /* 0x000fea000383ffff */
[----:B------:R-:W-:Y:S05]  /*58f0*/  EXIT ;  /* 0x000000000000794d */ /* 0x000fea0003800000 */
.L_x_8:
[----:B0-----:R-:W-:Y:S01]  /*5900*/  ULDC.64 UR4, c[0x0][0x650] ;  /* 0x0001940000047ab9 */ /* 0x001fe20000000a00 */
        /* <DEDUP_REMOVED lines=25> */
.L_x_110:
[----:B------:R-:W0:Y:S01]  /*5aa0*/  LDC.64 R28, c[0x0][0x640] ;  /* 0x00019000ff1c7b82 */ /* 0x000e220000000a00 */
[-CC-:B------:R-:W-:Y:S01]  /*5ab0*/  SHF.R.U64 R21, R16, R6.reuse, R17.reuse ;  /* 0x0000000610157219 */ /* 0x180fe20000001211 */
[----:B------:R-:W-:Y:S01]  /*5ac0*/  IMAD.MOV.U32 R31, RZ, RZ, 0x1 ;  /* 0x00000001ff1f7424 */ /* 0x000fe200078e00ff */
[----:B------:R-:W-:Y:S02]  /*5ad0*/  SHF.R.U32.HI R3, RZ, R6, R17 ;  /* 0x00000006ff037219 */ /* 0x000fe40000011611 */
[----:B------:R-:W-:-:S03]  /*5ae0*/  IADD3 R15, P0, RZ, -R21, RZ ;  /* 0x80000015ff0f7210 */ /* 0x000fc60007f1e0ff */
[----:B------:R-:W1:Y:S02]  /*5af0*/  LDC R14, c[0x0][0x618] ;  /* 0x00018600ff0e7b82 */ /* 0x000e640000000800 */
[----:B------:R-:W-:Y:S02]  /*5b00*/  IMAD.X R3, RZ, RZ, ~R3, P0 ;  /* 0x000000ffff037224 */ /* 0x000fe400000e0e03 */
[----:B------:R-:W-:-:S04]  /*5b10*/  IMAD.WIDE.U32 R12, R15, R22, R4 ;  /* 0x000000160f0c7225 */ /* 0x000fc800078e0004 */
[----:B------:R-:W2:Y:S01]  /*5b20*/  LDC R16, c[0x0][0x608] ;  /* 0x00018200ff107b82 */ /* 0x000ea20000000800 */
[----:B------:R-:W-:-:S04]  /*5b30*/  IMAD R6, R3, R22, RZ ;  /* 0x0000001603067224 */ /* 0x000fc800078e02ff */
[----:B------:R-:W-:-:S03]  /*5b40*/  IMAD R3, R15, R23, R6 ;  /* 0x000000170f037224 */ /* 0x000fc600078e0206 */
[----:B------:R-:W3:Y:S01]  /*5b50*/  LDC R26, c[0x0][0x658] ;  /* 0x00019600ff1a7b82 */ /* 0x000ee20000000800 */
[----:B------:R-:W-:Y:S01]  /*5b60*/  IMAD.IADD R3, R13, 0x1, R3 ;  /* 0x000000010d037824 */ /* 0x000fe200078e0203 */
[----:B0-----:R-:W-:Y:S01]  /*5b70*/  ISETP.NE.U32.AND P0, PT, R28, RZ, PT ;  /* 0x000000ff1c00720c */ /* 0x001fe20003f05070 */
[----:B------:R-:W-:-:S03]  /*5b80*/  IMAD.MOV.U32 R13, RZ, RZ, -0x1 ;  /* 0xffffffffff0d7424 */ /* 0x000fc600078e00ff */
        /* <DEDUP_REMOVED lines=25> */
.L_x_111:
[----:B-1----:R-:W-:Y:S01]  /*5d20*/  SHF.R.U64 R6, R12, R25, R13 ;  /* 0x000000190c067219 */ /* 0x002fe2000000120d */
[----:B0-----:R-:W-:Y:S01]  /*5d30*/  VIADD R13, R24, 0xffffffff ;  /* 0xffffffff180d7836 */ /* 0x001fe20000000000 */
[----:B------:R-:W-:Y:S01]  /*5d40*/  SHF.L.U32 R9, R31, R26, RZ ;  /* 0x0000001a1f097219 */ /* 0x000fe200000006ff */
[----:B------:R-:W-:Y:S01]  /*5d50*/  @P4 IMAD R10, R11, R20, R8 ;  /* 0x000000140b0a4224 */ /* 0x000fe200078e0208 */
[----:B------:R-:W-:Y:S01]  /*5d60*/  LOP3.LUT R3, R22, R33, RZ, 0xc0, !PT ;  /* 0x0000002116037212 */ /* 0x000fe200078ec0ff */
[----:B------:R-:W-:Y:S01]  /*5d70*/  IMAD.MOV R12, RZ, RZ, -R6 ;  /* 0x000000ffff0c7224 */ /* 0x000fe200078e0a06 */
[----:B------:R-:W-:Y:S01]  /*5d80*/  LOP3.LUT R18, R18, R13, RZ, 0xc0, !PT ;  /* 0x0000000d12127212 */ /* 0x000fe200078ec0ff */
[----:B------:R-:W-:Y:S02]  /*5d90*/  IMAD.MOV.U32 R17, RZ, RZ, R21 ;  /* 0x000000ffff117224 */ /* 0x000fe400078e0015 */
[----:B------:R-:W-:Y:S02]  /*5da0*/  IMAD R9, R9, R6, R3 ;  /* 0x0000000609097224 */ /* 0x000fe400078e0203 */
[----:B--2---:R-:W-:-:S02]  /*5db0*/  IMAD R3, R12, R27, R23 ;  /* 0x0000001b0c037224 */ /* 0x004fc400078e0217 */
[----:B---3--:R-:W-:Y:S02]  /*5dc0*/  IMAD R10, R9, R30, R10 ;  /* 0x0000001e090a7224 */ /* 0x008fe400078e020a */
[----:B------:R-:W-:Y:S02]  /*5dd0*/  IMAD.MOV.U32 R6, RZ, RZ, 0x1 ;  /* 0x00000001ff067424 */ /* 0x000fe400078e00ff */
[----:B------:R-:W-:-:S03]  /*5de0*/  IMAD R9, R3, R24, R18 ;  /* 0x0000001803097224 */ /* 0x000fc600078e0212 */
[----:B------:R-:W-:Y:S02]  /*5df0*/  PRMT R3, R6, 0x7610, R3 ;  /* 0x0000761006037816 */ /* 0x000fe40000000003 */
[----:B------:R-:W-:Y:S02]  /*5e00*/  SEL R6, R9, R10, !P4 ;  /* 0x0000000a09067207 */ /* 0x000fe40006000000 */
[----:B------:R-:W-:-:S07]  /*5e10*/  SEL R18, R10, R9, !P4 ;  /* 0x000000090a127207 */ /* 0x000fce0006000000 */
.L_x_109:
[----:B------:R-:W-:-:S08]  /*5e20*/  NOP ;  /* 0x0000000000007918 */ /* 0x000fd00000000000 */
[----:B------:R-:W0:-:S00]  /*5e30*/  USETMAXREG.DEALLOC.CTAPOOL 0x28 ;  /* 0x00000028000079c8 */ /* 0x000e0000080e0500 */
[----:B0-----:R-:W-:-:S13]  /*5e40*/  ISETP.NE.AND P0, PT, R7, RZ, PT ;  /* 0x000000ff0700720c */ /* 0x001fda0003f05270 */
[----:B------:R-:W-:Y:S05]  /*5e50*/  @P0 EXIT ;  /* 0x000000000000094d */ /* 0x000fea0003800000 */
[----:B------:R-:W-:Y:S01]  /*5e60*/  LOP3.LUT P0, RZ, R3, 0xff, RZ, 0xc0, !PT ;  /* 0x000000ff03ff7812 */ /* 0x000fe2000780c0ff */
[----:B------:R-:W-:Y:S02]  /*5e70*/  IMAD.MOV.U32 R3, RZ, RZ, 0x1 ;  /* 0x00000001ff037424 */ /* 0x000fe400078e00ff */
[----:B------:R-:W-:-:S10]  /*5e80*/  IMAD.MOV.U32 R15, RZ, RZ, RZ ;  /* 0x000000ffff0f7224 */ /* 0x000fd400078e00ff */
[----:B------:R-:W-:Y:S05]  /*5e90*/  @!P0 BRA `(.L_x_112) ;  /* 0x0000000c00448947 */ /* 0x000fea0003800000 */
[----:B------:R-:W0:Y:S01]  /*5ea0*/  LDC R3, c[0x0][0x28c] ;  /* 0x0000a300ff037b82 */ /* 0x000e220000000800 */
[----:B------:R-:W1:Y:S01]  /*5eb0*/  S2R R12, SR_CgaCtaId ;  /* 0x00000000000c7919 */ /* 0x000e620000008800 */
[----:B------:R-:W-:Y:S01]  /*5ec0*/  ULDC UR5, c[0x0][0x658] ;  /* 0x0001960000057ab9 */ /* 0x000fe20000000800 */
[----:B------:R-:W-:Y:S01]  /*5ed0*/  UMOV UR7, 0xffffffff ;  /* 0xffffffff00077882 */ /* 0x000fe20000000000 */
[----:B------:R-:W-:Y:S01]  /*5ee0*/  ULDC UR6, c[0x0][0xc] ;  /* 0x0000030000067ab9 */ /* 0x000fe20000000800 */
[----:B------:R-:W-:Y:S01]  /*5ef0*/  USHF.L.U32 UR8, UR7, UR5, URZ ;  /* 0x0000000507087299 */ /* 0x000fe2000800063f */
[----:B------:R-:W-:Y:S01]  /*5f00*/  BSSY B0, `(.L_x_112) ;  /* 0x00000ca000007945 */ /* 0x000fe20003800000 */
[----:B------:R-:W-:Y:S01]  /*5f10*/  UMOV UR9, 0x1 ;  /* 0x0000000100097882 */ /* 0x000fe20000000000 */
[----:B------:R-:W-:Y:S01]  /*5f20*/  ULDC UR7, c[0x0][0x10] ;  /* 0x0000040000077ab9 */ /* 0x000fe20000000800 */
[----:B------:R-:W-:Y:S01]  /*5f30*/  USHF.L.U32 UR18, UR9, UR5, URZ ;  /* 0x0000000509127299 */ /* 0x000fe2000800063f */
[----:B------:R-:W-:Y:S01]  /*5f40*/  IMAD.MOV.U32 R16, RZ, RZ, 0x1 ;  /* 0x00000001ff107424 */ /* 0x000fe200078e00ff */
[----:B------:R-:W-:Y:S01]  /*5f50*/  UIMAD.WIDE.U32 UR6, UR6, UR7, URZ ;  /* 0x00000007060672a5 */ /* 0x000fe2000f8e003f */
[----:B------:R-:W-:Y:S01]  /*5f60*/  LOP3.LUT R14, R2, 0x2, RZ, 0xfc, !PT ;  /* 0x00000002020e7812 */ /* 0x000fe200078efcff */
[----:B------:R-:W-:Y:S01]  /*5f70*/  ULDC UR5, c[0x0][0x14] ;  /* 0x0000050000057ab9 */ /* 0x000fe20000000800 */
[----:B------:R-:W-:Y:S01]  /*5f80*/  IMAD.MOV.U32 R15, RZ, RZ, RZ ;  /* 0x000000ffff0f7224 */ /* 0x000fe200078e00ff */
[----:B------:R-:W-:-:S02]  /*5f90*/  UIMAD.WIDE.U32 UR20, UR6, UR5, URZ ;  /* 0x00000005061472a5 */ /* 0x000fc4000f8e003f */
[----:B------:R-:W-:Y:S01]  /*5fa0*/  UIMAD UR13, UR7, UR5, URZ ;  /* 0x00000005070d72a4 */ /* 0x000fe2000f8e023f */
[----:B------:R-:W-:Y:S01]  /*5fb0*/  ULDC UR4, c[0x0][0x600] ;  /* 0x0001800000047ab9 */ /* 0x000fe20000000800 */
[----:B------:R-:W-:Y:S02]  /*5fc0*/  ULOP3.LUT UR17, URZ, UR8, URZ, 0x33, !UPT ;  /* 0x000000083f117292 */ /* 0x000fe4000f8e333f */
[----:B------:R-:W-:Y:S01]  /*5fd0*/  UIADD3 UR4, UR4, -0x1, URZ ;  /* 0xffffffff04047890 */ /* 0x000fe2000fffe03f */
[----:B0-----:R-:W-:Y:S01]  /*5fe0*/  VIADD R3, R3, 0x1f ;  /* 0x0000001f03037836 */ /* 0x001fe20000000000 */
[----:B------:R-:W-:Y:S01]  /*5ff0*/  UIADD3 UR13, UR21, UR13, URZ ;  /* 0x0000000d150d7290 */ /* 0x000fe2000fffe03f */
[----:B------:R-:W-:-:S03]  /*6000*/  ULDC.64 UR22, c[0x0][0x198] ;  /* 0x0000660000167ab9 */ /* 0x000fc60000000a00 */
[----:B------:R-:W-:-:S04]  /*6010*/  SHF.R.S32.HI R8, RZ, 0x1f, R3 ;  /* 0x0000001fff087819 */ /* 0x000fc80000011403 */
[----:B------:R-:W-:Y:S01]  /*6020*/  LEA.HI R8, R8, R3, RZ, 0x5 ;  /* 0x0000000308087211 */ /* 0x000fe200078f28ff */
[C---:B-1----:R-:W-:Y:S02]  /*6030*/  IMAD.SHL.U32 R11, R12.reuse, 0x20, RZ ;  /* 0x000000200c0b7824 */ /* 0x042fe400078e00ff */
[----:B------:R-:W-:Y:S01]  /*6040*/  IMAD.SHL.U32 R12, R12, 0x400, RZ ;  /* 0x000004000c0c7824 */ /* 0x000fe200078e00ff */
[----:B------:R-:W-:Y:S01]  /*6050*/  SHF.R.S32.HI R10, RZ, 0x5, R8 ;  /* 0x00000005ff0a7819 */ /* 0x000fe20000011408 */
[----:B------:R-:W-:Y:S01]  /*6060*/  IMAD.MOV.U32 R3, RZ, RZ, 0x1 ;  /* 0x00000001ff037424 */ /* 0x000fe200078e00ff */
[----:B------:R-:W-:Y:S02]  /*6070*/  LOP3.LUT R11, R11, 0x20, RZ, 0xc0, !PT ;  /* 0x000000200b0b7812 */ /* 0x000fe400078ec0ff */
[----:B------:R-:W-:Y:S01]  /*6080*/  LOP3.LUT R12, R12, 0x400, RZ, 0xc0, !PT ;  /* 0x000004000c0c7812 */ /* 0x000fe200078ec0ff */
[----:B------:R-:W-:-:S07]  /*6090*/  VIADD R13, R10, 0x1 ;  /* 0x000000010a0d7836 */ /* 0x000fce0000000000 */
.L_x_123:
[----:B------:R-:W-:-:S03]  /*60a0*/  UMOV UR5, 0xffffffff ;  /* 0xffffffff00057882 */ /* 0x000fc60000000000 */
[----:B------:R-:W-:Y:S05]  /*60b0*/  BRA.DIV UR5, `(.L_x_113) ;  /* 0x0000002205507947 */ /* 0x000fea000b800000 */
[----:B------:R-:W-:-:S13]  /*60c0*/  ELECT P0, URZ, PT ;  /* 0x00000000003f782f */ /* 0x000fda0003800000 */
.L_x_167:
[----:B------:R-:W0:Y:S01]  /*60d0*/  LDC R7, c[0x0][0x28c] ;  /* 0x0000a300ff077b82 */ /* 0x000e220000000800 */
[----:B------:R-:W-:Y:S01]  /*60e0*/  BSSY B1, `(.L_x_114) ;  /* 0x0000038000017945 */ /* 0x000fe20003800000 */
[----:B0-----:R-:W-:-:S13]  /*60f0*/  ISETP.LT.OR P0, PT, R7, 0x1, !P0 ;  /* 0x000000010700780c */ /* 0x001fda0004701670 */
[----:B------:R-:W-:Y:S05]  /*6100*/  @P0 BRA `(.L_x_115) ;  /* 0x0000000000d40947 */ /* 0x000fea0003800000 */
[----:B------:R-:W-:Y:S02]  /*6110*/  IMAD R19, R6, 0x40, R11 ;  /* 0x0000004006137824 */ /* 0x000fe400078e020b */
[----:B------:R-:W-:Y:S02]  /*6120*/  IMAD.SHL.U32 R20, R18, 0x80, RZ ;  /* 0x0000008012147824 */ /* 0x000fe400078e00ff */
[----:B------:R-:W-:Y:S02]  /*6130*/  IMAD.MOV.U32 R23, RZ, RZ, RZ ;  /* 0x000000ffff177224 */ /* 0x000fe400078e00ff */
[----:B------:R-:W-:Y:S02]  /*6140*/  IMAD.MOV.U32 R6, RZ, RZ, R13 ;  /* 0x000000ffff067224 */ /* 0x000fe400078e000d */
[----:B------:R-:W-:Y:S02]  /*6150*/  IMAD.MOV.U32 R7, RZ, RZ, R3 ;  /* 0x000000ffff077224 */ /* 0x000fe400078e0003 */
[----:B------:R-:W-:-:S07]  /*6160*/  IMAD.MOV.U32 R9, RZ, RZ, R15 ;  /* 0x000000ffff097224 */ /* 0x000fce00078e000f */
.L_x_118:
[----:B------:R-:W0:Y:S01]  /*6170*/  S2R R21, SR_CgaCtaId ;  /* 0x0000000000157919 */ /* 0x000e220000008800 */
[----:B------:R-:W-:Y:S02]  /*6180*/  MOV R8, 0x400 ;  /* 0x0000040000087802 */ /* 0x000fe40000000f00 */
[----:B------:R-:W-:-:S13]  /*6190*/  LOP3.LUT P1, RZ, R0, 0x7f, RZ, 0xc0, !PT ;  /* 0x0000007f00ff7812 */ /* 0x000fda000782c0ff */
[----:B------:R-:W1:Y:S01]  /*61a0*/  @!P1 LDC R18, c[0x0][0x500] ;  /* 0x00014000ff129b82 */ /* 0x000e620000000800 */
[----:B0-----:R-:W-:Y:S02]  /*61b0*/  LEA R22, R21, R8, 0x18 ;  /* 0x0000000815167211 */ /* 0x001fe400078ec0ff */
[----:B------:R-:W-:-:S03]  /*61c0*/  SHF.L.U32 R8, R7, 0x1f, RZ ;  /* 0x0000001f07087819 */ /* 0x000fc600000006ff */
[----:B------:R-:W-:-:S04]  /*61d0*/  IMAD R21, R9, 0x8, R22 ;  /* 0x0000000809157824 */ /* 0x000fc800078e0216 */
[----:B------:R-:W0:Y:S02]  /*61e0*/  SYNCS.PHASECHK.TRANS64.TRYWAIT P0, [R21+URZ+0x128], R8 ;  /* 0x00012808150075a7 */ /* 0x000e24000800017f */
[----:B01----:R-:W-:Y:S05]  /*61f0*/  @!P0 BRA `(.L_x_116) ;  /* 0x0000002000208947 */ /* 0x003fea0003800000 */
.L_x_168:
[----:B0-----:R-:W-:Y:S01]  /*6200*/  PRMT R8, R14, 0x9910, RZ ;  /* 0x000099100e087816 */ /* 0x001fe200000000ff */
[----:B------:R0:W-:Y:S03]  /*6210*/  @!P1 SYNCS.ARRIVE.TRANS64 RZ, [R21+URZ], R18 ;  /* 0x0000001215ff99a7 */ /* 0x0001e6000800003f */
[----:B------:R-:W-:-:S13]  /*6220*/  ISETP.NE.AND P0, PT, R8, 0x2, PT ;  /* 0x000000020800780c */ /* 0x000fda0003f05270 */
[----:B0-----:R-:W-:Y:S05]  /*6230*/  @P0 BRA `(.L_x_117) ;  /* 0x0000000000040947 */ /* 0x001fea0003800000 */
[----:B------:R-:W-:Y:S01]  /*6240*/  BPT.TRAP 0x1 ;  /* 0x000000040000795c */ /* 0x000fe20000300000 */
.L_x_117:
[----:B------:R-:W-:Y:S01]  /*6250*/  R2UR UR16, R22 ;  /* 0x00000000161072ca */ /* 0x000fe200000e0000 */
[----:B------:R-:W-:Y:S01]  /*6260*/  IMAD R22, R9, 0x1000, R22 ;  /* 0x0000100009167824 */ /* 0x000fe200078e0216 */
[----:B------:R-:W-:Y:S01]  /*6270*/  R2UR UR9, R21 ;  /* 0x00000000150972ca */ /* 0x000fe200000e0000 */
[C---:B------:R-:W-:Y:S01]  /*6280*/  IMAD R8, R9.reuse, 0x800, R12 ;  /* 0x0000080009087824 */ /* 0x040fe200078e020c */
[----:B------:R-:W-:Y:S01]  /*6290*/  UIADD3 UR6, UP0, UR22, 0xf0, URZ ;  /* 0x000000f016067890 */ /* 0x000fe2000ff1e03f */
[----:B------:R-:W-:Y:S01]  /*62a0*/  VIADD R6, R6, 0xffffffff ;  /* 0xffffffff06067836 */ /* 0x000fe20000000000 */
[----:B------:R-:W-:Y:S01]  /*62b0*/  R2UR UR5, R22 ;  /* 0x00000000160572ca */ /* 0x000fe200000e0000 */
[----:B------:R-:W-:Y:S01]  /*62c0*/  UIADD3 UR24, UP1, UR22, 0x1f0, URZ ;  /* 0x000001f016187890 */ /* 0x000fe2000ff3e03f */
[----:B------:R-:W-:Y:S01]  /*62d0*/  R2UR UR8, R8 ;  /* 0x00000000080872ca */ /* 0x000fe200000e0000 */
[----:B------:R-:W-:Y:S01]  /*62e0*/  UIADD3.X UR7, URZ, UR23, URZ, UP0, !UPT ;  /* 0x000000173f077290 */ /* 0x000fe200087fe43f */
[----:B------:R-:W-:Y:S01]  /*62f0*/  R2UR UR11, R20 ;  /* 0x00000000140b72ca */ /* 0x000fe200000e0000 */
[----:B------:R-:W-:Y:S01]  /*6300*/  VIADD R9, R9, 0x1 ;  /* 0x0000000109097836 */ /* 0x000fe20000000000 */
[----:B------:R-:W-:Y:S01]  /*6310*/  R2UR UR10, R23 ;  /* 0x00000000170a72ca */ /* 0x000fe200000e0000 */
[----:B------:R-:W-:Y:S01]  /*6320*/  UIADD3.X UR25, URZ, UR23, URZ, UP1, !UPT ;  /* 0x000000173f197290 */ /* 0x000fe20008ffe43f */
[----:B------:R-:W-:Y:S01]  /*6330*/  R2UR UR12, R17 ;  /* 0x00000000110c72ca */ /* 0x000fe200000e0000 */
[----:B------:R-:W-:Y:S01]  /*6340*/  UMOV UR14, 0x0 ;  /* 0x00000000000e7882 */ /* 0x000fe20000000000 */
[----:B------:R-:W-:Y:S01]  /*6350*/  R2UR UR19, R19 ;  /* 0x00000000131372ca */ /* 0x000fe200000e0000 */
[----:B------:R-:W-:Y:S01]  /*6360*/  UMOV UR15, 0x10000000 ;  /* 0x10000000000f7882 */ /* 0x000fe20000000000 */
[----:B------:R-:W-:Y:S01]  /*6370*/  ISETP.GT.AND P1, PT, R6, 0x1, PT ;  /* 0x000000010600780c */ /* 0x000fe20003f24270 */
[----:B------:R-:W-:Y:S01]  /*6380*/  UIADD3 UR5, UR5, 0x300, URZ ;  /* 0x0000030005057890 */ /* 0x000fe2000fffe03f */
[----:B------:R-:W-:Y:S01]  /*6390*/  ISETP.NE.AND P0, PT, R9, 0x25, PT ;  /* 0x000000250900780c */ /* 0x000fe20003f05270 */
[----:B------:R-:W-:Y:S01]  /*63a0*/  UIADD3 UR16, UR16, 0x25300, UR8 ;  /* 0x0002530010107890 */ /* 0x000fe2000fffe008 */
[----:B------:R-:W-:Y:S01]  /*63b0*/  VIADD R23, R23, 0x20 ;  /* 0x0000002017177836 */ /* 0x000fe20000000000 */
[----:B------:R-:W-:Y:S01]  /*63c0*/  UMOV UR26, 0x30000 ;  /* 0x00030000001a7882 */ /* 0x000fe20000000000 */
[----:B------:R-:W-:-:S02]  /*63d0*/  SEL R8, RZ, 0x1, P0 ;  /* 0x00000001ff087807 */ /* 0x000fc40000000000 */
[----:B------:R-:W-:Y:S01]  /*63e0*/  UMOV UR8, UR5 ;  /* 0x0000000500087c82 */ /* 0x000fe20008000000 */
[----:B------:R-:W-:Y:S01]  /*63f0*/  SEL R9, R9, RZ, P0 ;  /* 0x000000ff09097207 */ /* 0x000fe20000000000 */
[----:B------:R0:W-:Y:S01]  /*6400*/  UTMALDG.3D [UR8], [UR6], desc[UR14] ;  /* 0x00000e08060075b4 */ /* 0x0001e20008011000 */
[----:B------:R-:W-:Y:S01]  /*6410*/  LOP3.LUT R7, R7, R8, RZ, 0x3c, !PT ;  /* 0x0000000807077212 */ /* 0x000fe200078e3cff */
[----:B0-----:R-:W-:Y:S01]  /*6420*/  UMOV UR11, UR19 ;  /* 0x00000013000b7c82 */ /* 0x001fe20008000000 */
[----:B------:R-:W-:Y:S02]  /*6430*/  UMOV UR8, UR16 ;  /* 0x0000001000087c82 */ /* 0x000fe40008000000 */
[----:B------:R0:W-:Y:S02]  /*6440*/  UTMALDG.3D.MULTICAST [UR8], [UR24], UR26, desc[UR14] ;  /* 0x00000e08180073b4 */ /* 0x0001e4000801181a */
[----:B0-----:R-:W-:Y:S05]  /*6450*/  @P1 BRA `(.L_x_118) ;  /* 0xfffffffc00441947 */ /* 0x001fea000383ffff */
.L_x_115:
[----:B------:R-:W-:Y:S05]  /*6460*/  BSYNC B1 ;  /* 0x0000000000017941 */ /* 0x000fea0003800000 */
.L_x_114:
[----:B------:R-:W-:Y:S01]  /*6470*/  LOP3.LUT P1, RZ, R16, 0xff, RZ, 0xc0, !PT ;  /* 0x000000ff10ff7812 */ /* 0x000fe2000782c0ff */
[C---:B------:R-:W-:Y:S01]  /*6480*/  IMAD.IADD R15, R10.reuse, 0x1, R15 ;  /* 0x000000010a0f7824 */ /* 0x040fe200078e020f */
[----:B------:R-:W-:Y:S01]  /*6490*/  ULDC.64 UR6, c[0x0][0x650] ;  /* 0x0001940000067ab9 */ /* 0x000fe20000000a00 */
[C---:B------:R-:W-:Y:S01]  /*64a0*/  ISETP.GE.U32.AND P2, PT, R10.reuse, 0x25, PT ;  /* 0x000000250a00780c */ /* 0x040fe20003f46070 */
[----:B------:R-:W-:Y:S01]  /*64b0*/  BSSY B1, `(.L_x_119) ;  /* 0x000006c000017945 */ /* 0x000fe20003800000 */
[C---:B------:R-:W-:Y:S01]  /*64c0*/  IMAD.WIDE.U32 R6, R15.reuse, -0x45306eb3, RZ ;  /* 0xbacf914d0f067825 */ /* 0x040fe200078e00ff */
[----:B------:R-:W-:Y:S02]  /*64d0*/  ISETP.GT.U32.AND P0, PT, R15, 0x24, PT ;  /* 0x000000240f00780c */ /* 0x000fe40003f04070 */
[----:B------:R-:W-:Y:S01]  /*64e0*/  PRMT R16, RZ, 0x7610, R16 ;  /* 0x00007610ff107816 */ /* 0x000fe20000000010 */
[----:B------:R-:W-:Y:S01]  /*64f0*/  IMAD.MOV.U32 R18, RZ, RZ, -0x1 ;  /* 0xffffffffff127424 */ /* 0x000fe200078e00ff */
[----:B------:R-:W-:Y:S01]  /*6500*/  ISETP.LT.U32.AND P0, PT, R10, 0x25, P0 ;  /* 0x000000250a00780c */ /* 0x000fe20000701070 */
[----:B------:R-:W-:-:S02]  /*6510*/  IMAD.MOV.U32 R17, RZ, RZ, -0x1 ;  /* 0xffffffffff117424 */ /* 0x000fc400078e00ff */
[----:B------:R-:W0:Y:S01]  /*6520*/  @P1 S2R R9, SR_CgaCtaId ;  /* 0x0000000000091919 */ /* 0x000e220000008800 */
[----:B------:R-:W-:Y:S02]  /*6530*/  SEL R6, RZ, 0x1, !P0 ;  /* 0x00000001ff067807 */ /* 0x000fe40004000000 */
[----:B------:R-:W-:Y:S02]  /*6540*/  IADD3 R4, P0, R4, UR20, RZ ;  /* 0x0000001404047c10 */ /* 0x000fe4000ff1e0ff */
[----:B------:R-:W-:Y:S02]  /*6550*/  @P1 MOV R8, 0x400 ;  /* 0x0000040000081802 */ /* 0x000fe40000000f00 */
[----:B------:R-:W-:Y:S02]  /*6560*/  IADD3.X R5, R5, UR13, RZ, P0, !PT ;  /* 0x0000000d05057c10 */ /* 0x000fe400087fe4ff */
[----:B------:R-:W-:Y:S02]  /*6570*/  ISETP.GE.U32.AND P0, PT, R4, UR6, PT ;  /* 0x0000000604007c0c */ /* 0x000fe4000bf06070 */
[----:B------:R-:W-:-:S02]  /*6580*/  LOP3.LUT R3, R3, R6, RZ, 0x3c, !PT ;  /* 0x0000000603037212 */ /* 0x000fc400078e3cff */
[----:B------:R-:W-:Y:S02]  /*6590*/  ISETP.GE.U32.AND.EX P0, PT, R5, UR7, PT, P0 ;  /* 0x0000000705007c0c */ /* 0x000fe4000bf06100 */
[----:B0-----:R-:W-:Y:S01]  /*65a0*/  @P1 LEA R8, R9, R8, 0x18 ;  /* 0x0000000809081211 */ /* 0x001fe200078ec0ff */
[----:B------:R-:W-:-:S03]  /*65b0*/  IMAD.IADD R9, R15, 0x1, -R7 ;  /* 0x000000010f097824 */ /* 0x000fc600078e0a07 */
[----:B------:R0:W-:Y:S02]  /*65c0*/  @P1 SYNCS.ARRIVE.TRANS64.A1T0 RZ, [R8+URZ+0x268], RZ ;  /* 0x000268ff08ff19a7 */ /* 0x0001e4000810003f */
[----:B------:R-:W-:Y:S02]  /*65d0*/  LEA.HI R9, R9, R7, RZ, 0x1f ;  /* 0x0000000709097211 */ /* 0x000fe400078ff8ff */
[----:B------:R-:W-:Y:S02]  /*65e0*/  PRMT R7, RZ, 0x7610, R7 ;  /* 0x00007610ff077816 */ /* 0x000fe40000000007 */
[----:B------:R-:W-:-:S04]  /*65f0*/  SHF.R.U32.HI R6, RZ, 0x5, R9 ;  /* 0x00000005ff067819 */ /* 0x000fc80000011609 */
[----:B------:R-:W-:Y:S01]  /*6600*/  @P2 LOP3.LUT R3, R3, 0x1, R6, 0x78, !PT ;  /* 0x0000000103032812 */ /* 0x000fe200078e7806 */
[----:B------:R-:W-:Y:S02]  /*6610*/  IMAD R15, R6, -0x25, R15 ;  /* 0xffffffdb060f7824 */ /* 0x000fe400078e020f */
[----:B------:R-:W-:Y:S01]  /*6620*/  IMAD.MOV.U32 R6, RZ, RZ, -0x1 ;  /* 0xffffffffff067424 */ /* 0x000fe200078e00ff */
[----:B0-----:R-:W-:Y:S06]  /*6630*/  @P0 BRA `(.L_x_120) ;  /* 0x00000004004c0947 */ /* 0x001fec0003800000 */
[----:B------:R-:W0:Y:S01]  /*6640*/  S2R R18, SR_CTAID.X ;  /* 0x0000000000127919 */ /* 0x000e220000002500 */
[----:B------:R-:W-:Y:S01]  /*6650*/  ULDC.64 UR6, c[0x0][0x628] ;  /* 0x00018a0000067ab9 */ /* 0x000fe20000000a00 */
[----:B------:R-:W-:Y:S01]  /*6660*/  ULDC UR8, c[0x0][0x630] ;  /* 0x00018c0000087ab9 */ /* 0x000fe20000000800 */
[----:B------:R-:W-:Y:S01]  /*6670*/  ISETP.NE.U32.AND P0, PT, RZ, UR6, PT ;  /* 0x00000006ff007c0c */ /* 0x000fe2000bf05070 */
[----:B------:R-:W1:Y:S01]  /*6680*/  S2R R19, SR_CTAID.Y ;  /* 0x0000000000137919 */ /* 0x000e620000002600 */
[----:B------:R-:W-:Y:S01]  /*6690*/  ULDC UR9, c[0x0][0x150] ;  /* 0x0000540000097ab9 */ /* 0x000fe20000000800 */
[----:B------:R-:W-:Y:S01]  /*66a0*/  IMAD.MOV.U32 R6, RZ, RZ, R4 ;  /* 0x000000ffff067224 */ /* 0x000fe200078e0004 */
[----:B------:R-:W-:Y:S01]  /*66b0*/  ISETP.NE.AND.EX P0, PT, RZ, UR7, PT, P0 ;  /* 0x00000007ff007c0c */ /* 0x000fe2000bf05300 */
[----:B------:R-:W-:Y:S01]  /*66c0*/  IMAD.MOV.U32 R7, RZ, RZ, R5 ;  /* 0x000000ffff077224 */ /* 0x000fe200078e0005 */
[----:B0-----:R-:W-:-:S11]  /*66d0*/  I2FP.F32.U32 R20, R18 ;  /* 0x0000001200147245 */ /* 0x001fd60000201000 */
[----:B------:R-:W-:Y:S05]  /*66e0*/  @!P0 BRA `(.L_x_121) ;  /* 0x0000000000288947 */ /* 0x000fea0003800000 */
[----:B------:R-:W-:Y:S02]  /*66f0*/  ULDC UR5, c[0x0][0x634] ;  /* 0x00018d0000057ab9 */ /* 0x000fe40000000800 */
[----:B------:R-:W-:-:S05]  /*6700*/  IADD3 R7, P0, R4, UR5, RZ ;  /* 0x0000000504077c10 */ /* 0x000fca000ff1e0ff */
[----:B------:R-:W-:-:S04]  /*6710*/  IMAD.X R17, RZ, RZ, R5, P0 ;  /* 0x000000ffff117224 */ /* 0x000fc800000e0605 */
[----:B------:R-:W-:-:S04]  /*6720*/  IMAD.WIDE.U32 R8, R17, UR6, RZ ;  /* 0x0000000611087c25 */ /* 0x000fc8000f8e00ff */
[----:B------:R-:W-:-:S04]  /*6730*/  IMAD.WIDE.U32 R8, P0, R7, UR7, R8 ;  /* 0x0000000707087c25 */ /* 0x000fc8000f800008 */
[----:B------:R-:W-:-:S04]  /*6740*/  IMAD.WIDE.U32 R6, R7, UR6, RZ ;  /* 0x0000000607067c25 */ /* 0x000fc8000f8e00ff */
[----:B------:R-:W-:Y:S01]  /*6750*/  IMAD.MOV.U32 R6, RZ, RZ, R9 ;  /* 0x000000ffff067224 */ /* 0x000fe200078e0009 */
[----:B------:R-:W-:Y:S01]  /*6760*/  IADD3 RZ, P1, R7, R8, RZ ;  /* 0x0000000807ff7210 */ /* 0x000fe20007f3e0ff */
[----:B------:R-:W-:-:S04]  /*6770*/  IMAD.X R7, RZ, RZ, RZ, P0 ;  /* 0x000000ffff077224 */ /* 0x000fc800000e06ff */
[----:B------:R-:W-:-:S08]  /*6780*/  IMAD.WIDE.U32.X R6, R17, UR7, R6, P1 ;  /* 0x0000000711067c25 */ /* 0x000fd000088e0406 */
.L_x_121:
[--C-:B------:R-:W-:Y:S01]  /*6790*/  SHF.R.U64 R17, R6, UR8, R7.reuse ;  /* 0x0000000806117c19 */ /* 0x100fe20008001207 */
[----:B------:R-:W-:Y:S01]  /*67a0*/  FMUL R20, R20, UR9 ;  /* 0x0000000914147c20 */ /* 0x000fe20008400000 */
[----:B------:R-:W0:Y:S01]  /*67b0*/  LDC R21, c[0x0][0x144] ;  /* 0x00005100ff157b82 */ /* 0x000e220000000800 */
[----:B-1----:R-:W-:Y:S01]  /*67c0*/  I2FP.F32.U32 R8, R19 ;  /* 0x0000001300087245 */ /* 0x002fe20000201000 */
[----:B------:R-:W-:Y:S01]  /*67d0*/  ULDC UR5, c[0x0][0x154] ;  /* 0x0000550000057ab9 */ /* 0x000fe20000000800 */
[----:B------:R-:W-:Y:S01]  /*67e0*/  SHF.R.U32.HI R6, RZ, UR8, R7 ;  /* 0x00000008ff067c19 */ /* 0x000fe20008011607 */
[----:B------:R-:W-:Y:S01]  /*67f0*/  ULDC.64 UR6, c[0x0][0x620] ;  /* 0x0001880000067ab9 */ /* 0x000fe20000000a00 */
[----:B------:R-:W-:Y:S01]  /*6800*/  IADD3 R7, P0, RZ, -R17, RZ ;  /* 0x80000011ff077210 */ /* 0x000fe20007f1e0ff */
[----:B------:R-:W1:Y:S01]  /*6810*/  F2I.U32.TRUNC.NTZ R20, R20 ;  /* 0x0000001400147305 */ /* 0x000e62000020f000 */
[----:B------:R-:W-:Y:S01]  /*6820*/  FMUL R8, R8, UR5 ;  /* 0x0000000508087c20 */ /* 0x000fe20008400000 */
[----:B------:R-:W2:Y:S01]  /*6830*/  LDC R22, c[0x0][0x148] ;  /* 0x00005200ff167b82 */ /* 0x000ea20000000800 */
[----:B------:R-:W-:Y:S01]  /*6840*/  ULDC UR5, c[0x0][0x618] ;  /* 0x0001860000057ab9 */ /* 0x000fe20000000800 */
[----:B------:R-:W-:-:S04]  /*6850*/  IMAD.X R6, RZ, RZ, ~R6, P0 ;  /* 0x000000ffff067224 */ /* 0x000fc800000e0e06 */
[----:B------:R-:W-:Y:S01]  /*6860*/  IMAD R6, R6, UR6, RZ ;  /* 0x0000000606067c24 */ /* 0x000fe2000f8e02ff */
[----:B------:R-:W3:Y:S03]  /*6870*/  F2I.U32.TRUNC.NTZ R8, R8 ;  /* 0x0000000800087305 */ /* 0x000ee6000020f000 */
[C---:B------:R-:W-:Y:S02]  /*6880*/  IMAD R9, R7.reuse, UR7, R6 ;  /* 0x0000000707097c24 */ /* 0x040fe4000f8e0206 */
[----:B------:R-:W-:Y:S01]  /*6890*/  IMAD.WIDE.U32 R6, R7, UR6, R4 ;  /* 0x0000000607067c25 */ /* 0x000fe2000f8e0004 */
[----:B------:R-:W-:Y:S02]  /*68a0*/  ULDC.64 UR6, c[0x0][0x640] ;  /* 0x0001900000067ab9 */ /* 0x000fe40000000a00 */
[----:B------:R-:W-:Y:S01]  /*68b0*/  ISETP.NE.U32.AND P0, PT, RZ, UR6, PT ;  /* 0x00000006ff007c0c */ /* 0x000fe2000bf05070 */
[----:B-1----:R-:W-:-:S02]  /*68c0*/  IMAD.MOV R20, RZ, RZ, -R20 ;  /* 0x000000ffff147224 */ /* 0x002fc400078e0a14 */
[----:B------:R-:W-:Y:S01]  /*68d0*/  IMAD.IADD R7, R7, 0x1, R9 ;  /* 0x0000000107077824 */ /* 0x000fe200078e0209 */
[----:B------:R-:W-:Y:S01]  /*68e0*/  ISETP.NE.AND.EX P0, PT, RZ, UR7, PT, P0 ;  /* 0x00000007ff007c0c */ /* 0x000fe2000bf05300 */
[----:B0-----:R-:W-:-:S03]  /*68f0*/  IMAD R18, R21, R20, R18 ;  /* 0x0000001415127224 */ /* 0x001fc600078e0212 */
[--C-:B------:R-:W-:Y:S01]  /*6900*/  SHF.R.U64 R20, R6, UR5, R7.reuse ;  /* 0x0000000506147c19 */ /* 0x100fe20008001207 */
[----:B---3--:R-:W-:Y:S01]  /*6910*/  IMAD.MOV R6, RZ, RZ, -R8 ;  /* 0x000000ffff067224 */ /* 0x008fe200078e0a08 */
[----:B------:R-:W-:Y:S01]  /*6920*/  SHF.R.U32.HI R7, RZ, UR5, R7 ;  /* 0x00000005ff077c19 */ /* 0x000fe20008011607 */
[----:B------:R-:W-:Y:S02]  /*6930*/  ULDC UR5, c[0x0][0x608] ;  /* 0x0001820000057ab9 */ /* 0x000fe40000000800 */
[----:B--2---:R-:W-:Y:S01]  /*6940*/  @P4 IMAD R18, R22, R6, R19 ;  /* 0x0000000616124224 */ /* 0x004fe200078e0213 */
[--C-:B------:R-:W-:Y:S02]  /*6950*/  SHF.R.U64 R22, R20, UR5, R7.reuse ;  /* 0x0000000514167c19 */ /* 0x100fe40008001207 */
[----:B------:R-:W-:Y:S01]  /*6960*/  SHF.R.U32.HI R7, RZ, UR5, R7 ;  /* 0x00000005ff077c19 */ /* 0x000fe20008011607 */
[----:B------:R-:W-:-:S03]  /*6970*/  ULDC UR5, c[0x0][0x658] ;  /* 0x0001960000057ab9 */ /* 0x000fc60000000800 */
[--C-:B------:R-:W-:Y:S02]  /*6980*/  SHF.R.U64 R19, R22, UR5, R7.reuse ;  /* 0x0000000516137c19 */ /* 0x100fe40008001207 */
[----:B------:R-:W-:-:S03]  /*6990*/  SHF.R.U32.HI R21, RZ, UR5, R7 ;  /* 0x00000005ff157c19 */ /* 0x000fc60008011607 */
[----:B------:R-:W-:Y:S02]  /*69a0*/  IMAD.MOV.U32 R8, RZ, RZ, R19 ;  /* 0x000000ffff087224 */ /* 0x000fe400078e0013 */
[----:B------:R-:W-:Y:S01]  /*69b0*/  IMAD.MOV.U32 R7, RZ, RZ, R21 ;  /* 0x000000ffff077224 */ /* 0x000fe200078e0015 */
[----:B------:R-:W-:Y:S06]  /*69c0*/  @!P0 BRA `(.L_x_122) ;  /* 0x00000000002c8947 */ /* 0x000fec0003800000 */
        /* <DEDUP_REMOVED lines=9> */
[----:B------:R-:W-:-:S04]  /*6a60*/  IMAD.WIDE.U32.X R6, R21, UR7, R6, P1 ;  /* 0x0000000715067c25 */ /* 0x000fc800088e0406 */
[----:B------:R-:W-:-:S07]  /*6a70*/  IMAD.MOV.U32 R8, RZ, RZ, R6 ;  /* 0x000000ffff087224 */ /* 0x000fce00078e0006 */
.L_x_122:
[----:B------:R-:W-:Y:S01]  /*6a80*/  ULDC UR5, c[0x0][0x648] ;  /* 0x0001920000057ab9 */ /* 0x000fe20000000800 */
[----:B------:R-:W-:Y:S01]  /*6a90*/  LOP3.LUT R6, R22, UR17, RZ, 0xc0, !PT ;  /* 0x0000001116067c12 */ /* 0x000fe2000f8ec0ff */
[----:B------:R-:W-:Y:S01]  /*6aa0*/  ULDC UR6, c[0x0][0x610] ;  /* 0x0001840000067ab9 */ /* 0x000fe20000000800 */
[----:B------:R-:W-:Y:S01]  /*6ab0*/  SHF.R.U64 R7, R8, UR5, R7 ;  /* 0x0000000508077c19 */ /* 0x000fe20008001207 */
[----:B------:R-:W-:Y:S01]  /*6ac0*/  ULDC UR5, c[0x0][0x638] ;  /* 0x00018e0000057ab9 */ /* 0x000fe20000000800 */
[----:B------:R-:W-:-:S03]  /*6ad0*/  LOP3.LUT R20, R20, UR4, RZ, 0xc0, !PT ;  /* 0x0000000414147c12 */ /* 0x000fc6000f8ec0ff */
[----:B------:R-:W-:Y:S02]  /*6ae0*/  IMAD.MOV R8, RZ, RZ, -R7 ;  /* 0x000000ffff087224 */ /* 0x000fe400078e0a07 */
[----:B------:R-:W-:Y:S02]  /*6af0*/  IMAD R7, R7, UR18, R6 ;  /* 0x0000001207077c24 */ /* 0x000fe4000f8e0206 */
[----:B------:R-:W-:Y:S01]  /*6b00*/  IMAD R19, R8, UR5, R19 ;  /* 0x0000000508137c24 */ /* 0x000fe2000f8e0213 */
[----:B------:R-:W-:Y:S01]  /*6b10*/  ULDC UR5, c[0x0][0x600] ;  /* 0x0001800000057ab9 */ /* 0x000fe20000000800 */
[----:B------:R-:W-:Y:S02]  /*6b20*/  IMAD R18, R7, UR6, R18 ;  /* 0x0000000607127c24 */ /* 0x000fe4000f8e0212 */
[----:B------:R-:W-:Y:S02]  /*6b30*/  IMAD R19, R19, UR5, R20 ;  /* 0x0000000513137c24 */ /* 0x000fe4000f8e0214 */
[----:B------:R-:W-:-:S03]  /*6b40*/  IMAD.MOV.U32 R7, RZ, RZ, 0x1 ;  /* 0x00000001ff077424 */ /* 0x000fc600078e00ff */
[----:B------:R-:W-:Y:S02]  /*6b50*/  SEL R6, R19, R18, !P4 ;  /* 0x0000001213067207 */ /* 0x000fe40006000000 */
[----:B------:R-:W-:-:S07]  /*6b60*/  SEL R18, R18, R19, !P4 ;  /* 0x0000001312127207 */ /* 0x000fce0006000000 */
.L_x_120:
[----:B------:R-:W-:Y:S05]  /*6b70*/  BSYNC B1 ;  /* 0x0000000000017941 */ /* 0x000fea0003800000 */
.L_x_119:
[----:B------:R-:W-:-:S13]  /*6b80*/  LOP3.LUT P0, RZ, R7, 0xff, RZ, 0xc0, !PT ;  /* 0x000000ff07ff7812 */ /* 0x000fda000780c0ff */
[----:B------:R-:W-:Y:S05]  /*6b90*/  @P0 BRA `(.L_x_123) ;  /* 0xfffffff400400947 */ /* 0x000fea000383ffff */
[----:B------:R-:W-:Y:S05]  /*6ba0*/  BSYNC B0 ;  /* 0x0000000000007941 */ /* 0x000fea0003800000 */
.L_x_112:
[----:B------:R-:W-:-:S03]  /*6bb0*/  UMOV UR5, 0xffffffff ;  /* 0xffffffff00057882 */ /* 0x000fc60000000000 */
[----:B------:R-:W-:Y:S05]  /*6bc0*/  BRA.DIV UR5, `(.L_x_124) ;  /* 0x0000001605c07947 */ /* 0x000fea000b800000 */
[----:B------:R-:W-:-:S13]  /*6bd0*/  ELECT P0, URZ, PT ;  /* 0x00000000003f782f */ /* 0x000fda0003800000 */
.L_x_171:
[----:B------:R-:W-:Y:S04]  /*6be0*/  BSSY B0, `(.L_x_125) ;  /* 0x0000154000007945 */ /* 0x000fe80003800000 */
[----:B------:R-:W-:Y:S05]  /*6bf0*/  @!P0 BRA `(.L_x_126) ;  /* 0x0000001400488947 */ /* 0x000fea0003800000 */
[----:B------:R-:W-:-:S04]  /*6c00*/  LOP3.LUT R2, R2, 0x2, RZ, 0xfc, !PT ;  /* 0x0000000202027812 */ /* 0x000fc800078efcff */
[----:B------:R-:W-:-:S13]  /*6c10*/  ISETP.NE.AND P0, PT, R2, 0x3, PT ;  /* 0x000000030200780c */ /* 0x000fda0003f05270 */
[----:B------:R-:W-:Y:S05]  /*6c20*/  @!P0 BRA `(.L_x_127) ;  /* 0x0000000000048947 */ /* 0x000fea0003800000 */
[----:B------:R-:W-:Y:S01]  /*6c30*/  BPT.TRAP 0x1 ;  /* 0x000000040000795c */ /* 0x000fe20000300000 */
.L_x_127:
[----:B------:R-:W0:Y:S01]  /*6c40*/  S2R R5, SR_CgaCtaId ;  /* 0x0000000000057919 */ /* 0x000e220000008800 */
[----:B------:R-:W-:Y:S02]  /*6c50*/  MOV R0, 0x400 ;  /* 0x0000040000007802 */ /* 0x000fe40000000f00 */
[----:B------:R-:W-:Y:S02]  /*6c60*/  SHF.L.U32 R4, R3, 0x1f, RZ ;  /* 0x0000001f03047819 */ /* 0x000fe400000006ff */
[----:B0-----:R-:W-:-:S05]  /*6c70*/  LEA R0, R5, R0, 0x18 ;  /* 0x0000000005007211 */ /* 0x001fca00078ec0ff */
[----:B------:R-:W-:-:S04]  /*6c80*/  VIADD R0, R0, 0x128 ;  /* 0x0000012800007836 */ /* 0x000fc80000000000 */
[C---:B------:R-:W-:Y:S02]  /*6c90*/  IMAD R7, R15.reuse, 0x8, R0 ;  /* 0x000000080f077824 */ /* 0x040fe400078e0200 */
[----:B------:R-:W-:Y:S02]  /*6ca0*/  VIADD R15, R15, 0x1 ;  /* 0x000000010f0f7836 */ /* 0x000fe40000000000 */
[----:B------:R-:W0:Y:S03]  /*6cb0*/  SYNCS.PHASECHK.TRANS64.TRYWAIT P0, [R7+URZ], R4 ;  /* 0x00000004070075a7 */ /* 0x000e26000800017f */
[----:B------:R-:W-:-:S04]  /*6cc0*/  ISETP.NE.AND P1, PT, R15, 0x25, PT ;  /* 0x000000250f00780c */ /* 0x000fc80003f25270 */
[----:B------:R-:W-:Y:S02]  /*6cd0*/  SEL R2, RZ, 0x1, P1 ;  /* 0x00000001ff027807 */ /* 0x000fe40000800000 */
[----:B------:R-:W-:Y:S02]  /*6ce0*/  SEL R15, R15, RZ, P1 ;  /* 0x000000ff0f0f7207 */ /* 0x000fe40000800000 */
[----:B------:R-:W-:-:S03]  /*6cf0*/  LOP3.LUT R6, R3, R2, RZ, 0x3c, !PT ;  /* 0x0000000203067212 */ /* 0x000fc600078e3cff */
[----:B------:R-:W-:Y:S01]  /*6d00*/  IMAD R8, R15, 0x8, R0 ;  /* 0x000000080f087824 */ /* 0x000fe200078e0200 */
[----:B------:R-:W-:Y:S01]  /*6d10*/  SHF.L.U32 R5, R6, 0x1f, RZ ;  /* 0x0000001f06057819 */ /* 0x000fe200000006ff */
[----:B0-----:R-:W-:Y:S06]  /*6d20*/  @!P0 BRA `(.L_x_128) ;  /* 0x0000001400888947 */ /* 0x001fec0003800000 */
.L_x_172:
[----:B------:R-:W1:Y:S01]  /*6d30*/  SYNCS.PHASECHK.TRANS64.TRYWAIT P0, [R8+URZ], R5 ;  /* 0x00000005080075a7 */ /* 0x000e62000800017f */
[----:B------:R-:W-:-:S05]  /*6d40*/  VIADD R2, R15, 0x1 ;  /* 0x000000010f027836 */ /* 0x000fca0000000000 */
[----:B------:R-:W-:-:S04]  /*6d50*/  ISETP.NE.AND P1, PT, R2, 0x25, PT ;  /* 0x000000250200780c */ /* 0x000fc80003f25270 */
[----:B------:R-:W-:Y:S02]  /*6d60*/  SEL R3, RZ, 0x1, P1 ;  /* 0x00000001ff037807 */ /* 0x000fe40000800000 */
[----:B0-----:R-:W-:Y:S02]  /*6d70*/  SEL R7, R2, RZ, P1 ;  /* 0x000000ff02077207 */ /* 0x001fe40000800000 */
[----:B------:R-:W-:-:S03]  /*6d80*/  LOP3.LUT R6, R6, R3, RZ, 0x3c, !PT ;  /* 0x0000000306067212 */ /* 0x000fc600078e3cff */
[----:B------:R-:W-:Y:S01]  /*6d90*/  IMAD R9, R7, 0x8, R0 ;  /* 0x0000000807097824 */ /* 0x000fe200078e0200 */
[----:B------:R-:W-:Y:S01]  /*6da0*/  SHF.L.U32 R4, R6, 0x1f, RZ ;  /* 0x0000001f06047819 */ /* 0x000fe200000006ff */
[----:B-1----:R-:W-:Y:S06]  /*6db0*/  @!P0 BRA `(.L_x_129) ;  /* 0x0000001400788947 */ /* 0x002fec0003800000 */
.L_x_173:
[----:B------:R-:W1:Y:S01]  /*6dc0*/  SYNCS.PHASECHK.TRANS64.TRYWAIT P0, [R9+URZ], R4 ;  /* 0x00000004090075a7 */ /* 0x000e62000800017f */
[----:B------:R-:W-:-:S05]  /*6dd0*/  VIADD R2, R7, 0x1 ;  /* 0x0000000107027836 */ /* 0x000fca0000000000 */
[----:B------:R-:W-:-:S04]  /*6de0*/  ISETP.NE.AND P1, PT, R2, 0x25, PT ;  /* 0x000000250200780c */ /* 0x000fc80003f25270 */
[----:B------:R-:W-:Y:S02]  /*6df0*/  SEL R3, RZ, 0x1, P1 ;  /* 0x00000001ff037807 */ /* 0x000fe40000800000 */
[----:B------:R-:W-:Y:S02]  /*6e00*/  SEL R7, R2, RZ, P1 ;  /* 0x000000ff02077207 */ /* 0x000fe40000800000 */
[----:B------:R-:W-:-:S03]  /*6e10*/  LOP3.LUT R6, R6, R3, RZ, 0x3c, !PT ;  /* 0x0000000306067212 */ /* 0x000fc600078e3cff */
[----:B0-----:R-:W-:Y:S01]  /*6e20*/  IMAD R8, R7, 0x8, R0 ;  /* 0x0000000807087824 */ /* 0x001fe200078e0200 */
[----:B------:R-:W-:Y:S01]  /*6e30*/  SHF.L.U32 R5, R6, 0x1f, RZ ;  /* 0x0000001f06057819 */ /* 0x000fe200000006ff */
[----:B-1----:R-:W-:Y:S06]  /*6e40*/  @!P0 BRA `(.L_x_130) ;  /* 0x0000001400688947 */ /* 0x002fec0003800000 */
.L_x_174:
        /* <DEDUP_REMOVED lines=9> */
.L_x_175:
        /* <DEDUP_REMOVED lines=9> */
.L_x_176:
        /* <DEDUP_REMOVED lines=9> */
.L_x_177:
        /* <DEDUP_REMOVED lines=9> */
.L_x_178:
        /* <DEDUP_REMOVED lines=9> */
.L_x_179:
        /* <DEDUP_REMOVED lines=9> */
.L_x_180:
        /* <DEDUP_REMOVED lines=9> */
.L_x_181:
        /* <DEDUP_REMOVED lines=9> */
.L_x_182:
        /* <DEDUP_REMOVED lines=9> */
.L_x_183:
        /* <DEDUP_REMOVED lines=9> */
.L_x_184:
        /* <DEDUP_REMOVED lines=9> */
.L_x_185:
        /* <DEDUP_REMOVED lines=9> */
.L_x_186:
        /* <DEDUP_REMOVED lines=9> */
.L_x_187:
        /* <DEDUP_REMOVED lines=9> */
.L_x_188:
        /* <DEDUP_REMOVED lines=9> */
.L_x_189:
        /* <DEDUP_REMOVED lines=9> */
.L_x_190:
        /* <DEDUP_REMOVED lines=9> */
.L_x_191:
        /* <DEDUP_REMOVED lines=9> */
.L_x_192:
        /* <DEDUP_REMOVED lines=9> */
.L_x_193:
        /* <DEDUP_REMOVED lines=9> */
.L_x_194:
        /* <DEDUP_REMOVED lines=9> */
.L_x_195:
        /* <DEDUP_REMOVED lines=9> */
.L_x_196:
        /* <DEDUP_REMOVED lines=9> */
.L_x_197:
        /* <DEDUP_REMOVED lines=9> */
.L_x_198:
        /* <DEDUP_REMOVED lines=9> */
.L_x_199:
        /* <DEDUP_REMOVED lines=9> */
.L_x_200:
        /* <DEDUP_REMOVED lines=9> */
.L_x_201:
        /* <DEDUP_REMOVED lines=9> */
.L_x_202:
        /* <DEDUP_REMOVED lines=9> */
.L_x_203:
        /* <DEDUP_REMOVED lines=9> */
.L_x_204:
        /* <DEDUP_REMOVED lines=9> */
.L_x_205:
[----:B------:R-:W1:Y:S01]  /*7fc0*/  SYNCS.PHASECHK.TRANS64.TRYWAIT P0, [R9+URZ], R4 ;  /* 0x00000004090075a7 */ /* 0x000e62000800017f */
[----:B------:R-:W-:-:S05]  /*7fd0*/  VIADD R2, R7, 0x1 ;  /* 0x0000000107027836 */ /* 0x000fca0000000000 */
[----:B------:R-:W-:-:S04]  /*7fe0*/  ISETP.NE.AND P1, PT, R2, 0x25, PT ;  /* 0x000000250200780c */ /* 0x000fc80003f25270 */
[----:B------:R-:W-:Y:S02]  /*7ff0*/  SEL R3, RZ, 0x1, P1 ;  /* 0x00000001ff037807 */ /* 0x000fe40000800000 */
[----:B------:R-:W-:Y:S02]  /*8000*/  SEL R7, R2, RZ, P1 ;  /* 0x000000ff02077207 */ /* 0x000fe40000800000 */
[----:B------:R-:W-:-:S03]  /*8010*/  LOP3.LUT R11, R6, R3, RZ, 0x3c, !PT ;  /* 0x00000003060b7212 */ /* 0x000fc600078e3cff */
[----:B------:R-:W-:Y:S01]  /*8020*/  IMAD R6, R7, 0x8, R0 ;  /* 0x0000000807067824 */ /* 0x000fe200078e0200 */
[----:B0-----:R-:W-:Y:S01]  /*8030*/  SHF.L.U32 R5, R11, 0x1f, RZ ;  /* 0x0000001f0b057819 */ /* 0x001fe200000006ff */
[----:B-1----:R-:W-:Y:S06]  /*8040*/  @!P0 BRA `(.L_x_162) ;  /* 0x0000000c00688947 */ /* 0x002fec0003800000 */
.L_x_206:
[----:B------:R-:W1:Y:S01]  /*8050*/  SYNCS.PHASECHK.TRANS64.TRYWAIT P0, [R6+URZ], R5 ;  /* 0x00000005060075a7 */ /* 0x000e62000800017f */
[----:B------:R-:W-:-:S05]  /*8060*/  VIADD R2, R7, 0x1 ;  /* 0x0000000107027836 */ /* 0x000fca0000000000 */
[----:B------:R-:W-:-:S04]  /*8070*/  ISETP.NE.AND P1, PT, R2, 0x25, PT ;  /* 0x000000250200780c */ /* 0x000fc80003f25270 */
[----:B0-----:R-:W-:Y:S02]  /*8080*/  SEL R4, RZ, 0x1, P1 ;  /* 0x00000001ff047807 */ /* 0x001fe40000800000 */
[----:B------:R-:W-:Y:S02]  /*8090*/  SEL R3, R2, RZ, P1 ;  /* 0x000000ff02037207 */ /* 0x000fe40000800000 */
[----:B------:R-:W-:Y:S01]  /*80a0*/  LOP3.LUT R4, R11, R4, RZ, 0x3c, !PT ;  /* 0x000000040b047212 */ /* 0x000fe200078e3cff */
[----:B-1----:R-:W-:Y:S06]  /*80b0*/  @!P0 BRA `(.L_x_163) ;  /* 0x0000000c00608947 */ /* 0x002fec0003800000 */
.L_x_207:
[----:B------:R-:W-:Y:S01]  /*80c0*/  IMAD R3, R3, 0x8, R0 ;  /* 0x0000000803037824 */ /* 0x000fe200078e0200 */
[----:B------:R-:W-:-:S07]  /*80d0*/  SHF.L.U32 R0, R4, 0x1f, RZ ;  /* 0x0000001f04007819 */ /* 0x000fce00000006ff */
.L_x_164:
[----:B-1----:R1:W2:Y:S02]  /*80e0*/  SYNCS.PHASECHK.TRANS64.TRYWAIT P0, [R3+URZ], R0 ;  /* 0x00000000030075a7 */ /* 0x0022a4000800017f */
[----:B--2---:R-:W-:Y:S05]  /*80f0*/  @!P0 NANOSLEEP.SYNCS 0x989680 ;  /* 0x009896800000895d */ /* 0x004fea0003900000 */
[----:B------:R-:W2:Y:S02]  /*8100*/  @!P0 SYNCS.PHASECHK.TRANS64 P0, [R3+URZ], R0 ;  /* 0x00000000030085a7 */ /* 0x000ea4000800007f */
[----:B--2---:R-:W-:Y:S05]  /*8110*/  @!P0 BRA `(.L_x_164) ;  /* 0xfffffffc00f08947 */ /* 0x004fea000383ffff */
.L_x_126:
[----:B------:R-:W-:Y:S05]  /*8120*/  BSYNC B0 ;  /* 0x0000000000007941 */ /* 0x000fea0003800000 */
.L_x_125:
[----:B------:R-:W-:Y:S05]  /*8130*/  EXIT ;  /* 0x000000000000794d */ /* 0x000fea0003800000 */
.L_x_22:
[----:B-1----:R-:W-:-:S04]  /*8140*/  IMAD.U32 R9, RZ, RZ, UR6 ;  /* 0x00000006ff097e24 */ /* 0x002fc8000f8e00ff */
[----:B------:R1:W3:Y:S03]  /*8150*/  SYNCS.PHASECHK.TRANS64.TRYWAIT P0, [R9+URZ], R8 ;  /* 0x00000008090075a7 */ /* 0x0002e6000800017f */
[----:B---3--:R-:W-:Y:S05]  /*8160*/  @!P0 NANOSLEEP.SYNCS 0x989680 ;  /* 0x009896800000895d */ /* 0x008fea0003900000 */
[----:B------:R-:W3:Y:S02]  /*8170*/  @!P0 SYNCS.PHASECHK.TRANS64 P0, [R9+URZ], R8 ;  /* 0x00000008090085a7 */ /* 0x000ee4000800007f */
[----:B---3--:R-:W-:Y:S05]  /*8180*/  @!P0 BRA `(.L_x_22) ;  /* 0xfffffffc00ec8947 */ /* 0x008fea000383ffff */
[----:B------:R-:W-:Y:S05]  /*8190*/  BRA `(.L_x_21) ;  /* 0xffffff98002c7947 */ /* 0x000fea000383ffff */
.L_x_28:
[----:B-1----:R-:W-:-:S04]  /*81a0*/  IMAD.U32 R11, RZ, RZ, UR12 ;  /* 0x0000000cff0b7e24 */ /* 0x002fc8000f8e00ff */
[----:B------:R1:W3:Y:S03]  /*81b0*/  SYNCS.PHASECHK.TRANS64.TRYWAIT P0, [R11+URZ], R10 ;  /* 0x0000000a0b0075a7 */ /* 0x0002e6000800017f */
[----:B---3--:R-:W-:Y:S05]  /*81c0*/  @!P0 NANOSLEEP.SYNCS 0x989680 ;  /* 0x009896800000895d */ /* 0x008fea0003900000 */
[----:B------:R-:W3:Y:S02]  /*81d0*/  @!P0 SYNCS.PHASECHK.TRANS64 P0, [R11+URZ], R10 ;  /* 0x0000000a0b0085a7 */ /* 0x000ee4000800007f */
[----:B---3--:R-:W-:Y:S05]  /*81e0*/  @!P0 BRA `(.L_x_28) ;  /* 0xfffffffc00ec8947 */ /* 0x008fea000383ffff */
[----:B------:R-:W-:Y:S05]  /*81f0*/  BRA `(.L_x_27) ;  /* 0xffffff9c00a07947 */ /* 0x000fea000383ffff */
.L_x_113:
[----:B------:R-:W-:Y:S01]  /*8200*/  BSSY B1, `(.L_x_165) ;  /* 0x0000006000017945 */ /* 0x000fe20003800000 */
[----:B------:R-:W-:-:S07]  /*8210*/  IMAD.MOV.U32 R7, RZ, RZ, -0x1 ;  /* 0xffffffffff077424 */ /* 0x000fce00078e00ff */
[----:B------:R-:W-:Y:S05]  /*8220*/  WARPSYNC.COLLECTIVE R7, `(.L_x_166) ;  /* 0x00000000070c7348 */ /* 0x000fea0003c00000 */
[----:B------:R-:W-:Y:S02]  /*8230*/  ELECT P0, UR62, PT ;  /* 0x00000000003e782f */ /* 0x000fe40003800000 */
[----:B------:R-:W-:Y:S01]  /*8240*/  MOV R7, UR62 ;  /* 0x0000003e00077c02 */ /* 0x000fe20008000f00 */
[----:B------:R-:W-:Y:S10]  /*8250*/  ENDCOLLECTIVE ;  /* 0x000000000000791b */ /* 0x000ff40003800000 */
.L_x_166:
[----:B------:R-:W-:Y:S05]  /*8260*/  BSYNC B1 ;  /* 0x0000000000017941 */ /* 0x000fea0003800000 */
.L_x_165:
[----:B------:R-:W-:Y:S05]  /*8270*/  BRA `(.L_x_167) ;  /* 0xffffffdc00947947 */ /* 0x000fea000383ffff */
.L_x_116:
[----:B0-----:R0:W1:Y:S02]  /*8280*/  SYNCS.PHASECHK.TRANS64.TRYWAIT P0, [R21+URZ+0x128], R8 ;  /* 0x00012808150075a7 */ /* 0x001064000800017f */
[----:B-1----:R-:W-:Y:S05]  /*8290*/  @!P0 NANOSLEEP.SYNCS 0x989680 ;  /* 0x009896800000895d */ /* 0x002fea0003900000 */
[----:B------:R-:W1:Y:S02]  /*82a0*/  @!P0 SYNCS.PHASECHK.TRANS64 P0, [R21+URZ+0x128], R8 ;  /* 0x00012808150085a7 */ /* 0x000e64000800007f */
[----:B-1----:R-:W-:Y:S05]  /*82b0*/  @!P0 BRA `(.L_x_116) ;  /* 0xfffffffc00f08947 */ /* 0x002fea000383ffff */
[----:B------:R-:W-:Y:S05]  /*82c0*/  BRA `(.L_x_168) ;  /* 0xffffffdc00cc7947 */ /* 0x000fea000383ffff */
.L_x_124:
[----:B------:R-:W-:Y:S01]  /*82d0*/  BSSY B0, `(.L_x_169) ;  /* 0x0000006000007945 */ /* 0x000fe20003800000 */
[----:B------:R-:W-:-:S07]  /*82e0*/  IMAD.MOV.U32 R7, RZ, RZ, -0x1 ;  /* 0xffffffffff077424 */ /* 0x000fce00078e00ff */
[----:B------:R-:W-:Y:S05]  /*82f0*/  WARPSYNC.COLLECTIVE R7, `(.L_x_170) ;  /* 0x00000000070c7348 */ /* 0x000fea0003c00000 */
[----:B------:R-:W-:Y:S02]  /*8300*/  ELECT P0, UR62, PT ;  /* 0x00000000003e782f */ /* 0x000fe40003800000 */
[----:B------:R-:W-:Y:S01]  /*8310*/  MOV R7, UR62 ;  /* 0x0000003e00077c02 */ /* 0x000fe20008000f00 */
[----:B------:R-:W-:Y:S10]  /*8320*/  ENDCOLLECTIVE ;  /* 0x000000000000791b */ /* 0x000ff40003800000 */
.L_x_170:
[----:B------:R-:W-:Y:S05]  /*8330*/  BSYNC B0 ;  /* 0x0000000000007941 */ /* 0x000fea0003800000 */
.L_x_169:
[----:B------:R-:W-:Y:S05]  /*8340*/  BRA `(.L_x_171) ;  /* 0xffffffe800247947 */ /* 0x000fea000383ffff */
.L_x_128:
[----:B0-----:R0:W1:Y:S02]  /*8350*/  SYNCS.PHASECHK.TRANS64.TRYWAIT P0, [R7+URZ], R4 ;  /* 0x00000004070075a7 */ /* 0x001064000800017f */
[----:B-1----:R-:W-:Y:S05]  /*8360*/  @!P0 NANOSLEEP.SYNCS 0x989680 ;  /* 0x009896800000895d */ /* 0x002fea0003900000 */
[----:B------:R-:W1:Y:S02]  /*8370*/  @!P0 SYNCS.PHASECHK.TRANS64 P0, [R7+URZ], R4 ;  /* 0x00000004070085a7 */ /* 0x000e64000800007f */
[----:B-1----:R-:W-:Y:S05]  /*8380*/  @!P0 BRA `(.L_x_128) ;  /* 0xfffffffc00f08947 */ /* 0x002fea000383ffff */
[----:B------:R-:W-:Y:S05]  /*8390*/  BRA `(.L_x_172) ;  /* 0xffffffe800647947 */ /* 0x000fea000383ffff */
.L_x_129:
[----:B0-----:R0:W1:Y:S02]  /*83a0*/  SYNCS.PHASECHK.TRANS64.TRYWAIT P0, [R8+URZ], R5 ;  /* 0x00000005080075a7 */ /* 0x001064000800017f */
[----:B-1----:R-:W-:Y:S05]  /*83b0*/  @!P0 NANOSLEEP.SYNCS 0x989680 ;  /* 0x009896800000895d */ /* 0x002fea0003900000 */
[----:B------:R-:W1:Y:S02]  /*83c0*/  @!P0 SYNCS.PHASECHK.TRANS64 P0, [R8+URZ], R5 ;  /* 0x00000005080085a7 */ /* 0x000e64000800007f */
[----:B-1----:R-:W-:Y:S05]  /*83d0*/  @!P0 BRA `(.L_x_129) ;  /* 0xfffffffc00f08947 */ /* 0x002fea000383ffff */
[----:B------:R-:W-:Y:S05]  /*83e0*/  BRA `(.L_x_173) ;  /* 0xffffffe800747947 */ /* 0x000fea000383ffff */
.L_x_130:
[----:B0-----:R0:W1:Y:S02]  /*83f0*/  SYNCS.PHASECHK.TRANS64.TRYWAIT P0, [R9+URZ], R4 ;  /* 0x00000004090075a7 */ /* 0x001064000800017f */
[----:B-1----:R-:W-:Y:S05]  /*8400*/  @!P0 NANOSLEEP.SYNCS 0x989680 ;  /* 0x009896800000895d */ /* 0x002fea0003900000 */
[----:B------:R-:W1:Y:S02]  /*8410*/  @!P0 SYNCS.PHASECHK.TRANS64 P0, [R9+URZ], R4 ;  /* 0x00000004090085a7 */ /* 0x000e64000800007f */
[----:B-1----:R-:W-:Y:S05]  /*8420*/  @!P0 BRA `(.L_x_130) ;  /* 0xfffffffc00f08947 */ /* 0x002fea000383ffff */
[----:B------:R-:W-:Y:S05]  /*8430*/  BRA `(.L_x_174) ;  /* 0xffffffe800847947 */ /* 0x000fea000383ffff */
.L_x_131:
[----:B0-----:R0:W1:Y:S02]  /*8440*/  SYNCS.PHASECHK.TRANS64.TRYWAIT P0, [R8+URZ], R5 ;  /* 0x00000005080075a7 */ /* 0x001064000800017f */
[----:B-1----:R-:W-:Y:S05]  /*8450*/  @!P0 NANOSLEEP.SYNCS 0x989680 ;  /* 0x009896800000895d */ /* 0x002fea0003900000 */
[----:B------:R-:W1:Y:S02]  /*8460*/  @!P0 SYNCS.PHASECHK.TRANS64 P0, [R8+URZ], R5 ;  /* 0x00000005080085a7 */ /* 0x000e64000800007f */
[----:B-1----:R-:W-:Y:S05]  /*8470*/  @!P0 BRA `(.L_x_131) ;  /* 0xfffffffc00f08947 */ /* 0x002fea000383ffff */
[----:B------:R-:W-:Y:S05]  /*8480*/  BRA `(.L_x_175) ;  /* 0xffffffe800947947 */ /* 0x000fea000383ffff */
.L_x_132:
[----:B0-----:R0:W1:Y:S02]  /*8490*/  SYNCS.PHASECHK.TRANS64.TRYWAIT P0, [R9+URZ], R4 ;  /* 0x00000004090075a7 */ /* 0x001064000800017f */
[----:B-1----:R-:W-:Y:S05]  /*84a0*/  @!P0 NANOSLEEP.SYNCS 0x989680 ;  /* 0x009896800000895d */ /* 0x002fea0003900000 */
[----:B------:R-:W1:Y:S02]  /*84b0*/  @!P0 SYNCS.PHASECHK.TRANS64 P0, [R9+URZ], R4 ;  /* 0x00000004090085a7 */ /* 0x000e64000800007f */
[----:B-1----:R-:W-:Y:S05]  /*84c0*/  @!P0 BRA `(.L_x_132) ;  /* 0xfffffffc00f08947 */ /* 0x002fea000383ffff */
[----:B------:R-:W-:Y:S05]  /*84d0*/  BRA `(.L_x_176) ;  /* 0xffffffe800a47947 */ /* 0x000fea000383ffff */
.L_x_133:
[----:B0-----:R0:W1:Y:S02]  /*84e0*/  SYNCS.PHASECHK.TRANS64.TRYWAIT P0, [R8+URZ], R5 ;  /* 0x00000005080075a7 */ /* 0x001064000800017f */
[----:B-1----:R-:W-:Y:S05]  /*84f0*/  @!P0 NANOSLEEP.SYNCS 0x989680 ;  /* 0x009896800000895d */ /* 0x002fea0003900000 */
[----:B------:R-:W1:Y:S02]  /*8500*/  @!P0 SYNCS.PHASECHK.TRANS64 P0, [R8+URZ], R5 ;  /* 0x00000005080085a7 */ /* 0x000e64000800007f */
[----:B-1----:R-:W-:Y:S05]  /*8510*/  @!P0 BRA `(.L_x_133) ;  /* 0xfffffffc00f08947 */ /* 0x002fea000383ffff */
[----:B------:R-:W-:Y:S05]  /*8520*/  BRA `(.L_x_177) ;  /* 0xffffffe800b47947 */ /* 0x000fea000383ffff */
.L_x_134:
[----:B0-----:R0:W1:Y:S02]  /*8530*/  SYNCS.PHASECHK.TRANS64.TRYWAIT P0, [R9+URZ], R4 ;  /* 0x00000004090075a7 */ /* 0x001064000800017f */
[----:B-1----:R-:W-:Y:S05]  /*8540*/  @!P0 NANOSLEEP.SYNCS 0x989680 ;  /* 0x009896800000895d */ /* 0x002fea0003900000 */
[----:B------:R-:W1:Y:S02]  /*8550*/  @!P0 SYNCS.PHASECHK.TRANS64 P0, [R9+URZ], R4 ;  /* 0x00000004090085a7 */ /* 0x000e64000800007f */
[----:B-1----:R-:W-:Y:S05]  /*8560*/  @!P0 BRA `(.L_x_134) ;  /* 0xfffffffc00f08947 */ /* 0x002fea000383ffff */
[----:B------:R-:W-:Y:S05]  /*8570*/  BRA `(.L_x_178) ;  /* 0xffffffe800c47947 */ /* 0x000fea000383ffff */
.L_x_135:
[----:B0-----:R0:W1:Y:S02]  /*8580*/  SYNCS.PHASECHK.TRANS64.TRYWAIT P0, [R8+URZ], R5 ;  /* 0x00000005080075a7 */ /* 0x001064000800017f */
[----:B-1----:R-:W-:Y:S05]  /*8590*/  @!P0 NANOSLEEP.SYNCS 0x989680 ;  /* 0x009896800000895d */ /* 0x002fea0003900000 */
[----:B------:R-:W1:Y:S02]  /*85a0*/  @!P0 SYNCS.PHASECHK.TRANS64 P0, [R8+URZ], R5 ;  /* 0x00000005080085a7 */ /* 0x000e64000800007f */
[----:B-1----:R-:W-:Y:S05]  /*85b0*/  @!P0 BRA `(.L_x_135) ;  /* 0xfffffffc00f08947 */ /* 0x002fea000383ffff */
[----:B------:R-:W-:Y:S05]  /*85c0*/  BRA `(.L_x_179) ;  /* 0xffffffe800d47947 */ /* 0x000fea000383ffff */
.L_x_136:
[----:B0-----:R0:W1:Y:S02]  /*85d0*/  SYNCS.PHASECHK.TRANS64.TRYWAIT P0, [R9+URZ], R4 ;  /* 0x00000004090075a7 */ /* 0x001064000800017f */
[----:B-1----:R-:W-:Y:S05]  /*85e0*/  @!P0 NANOSLEEP.SYNCS 0x989680 ;  /* 0x009896800000895d */ /* 0x002fea0003900000 */
[----:B------:R-:W1:Y:S02]  /*85f0*/  @!P0 SYNCS.PHASECHK.TRANS64 P0, [R9+URZ], R4 ;  /* 0x00000004090085a7 */ /* 0x000e64000800007f */
[----:B-1----:R-:W-:Y:S05]  /*8600*/  @!P0 BRA `(.L_x_136) ;  /* 0xfffffffc00f08947 */ /* 0x002fea000383ffff */
[----:B------:R-:W-:Y:S05]  /*8610*/  BRA `(.L_x_180) ;  /* 0xffffffe800e47947 */ /* 0x000fea000383ffff */
.L_x_137:
[----:B0-----:R0:W1:Y:S02]  /*8620*/  SYNCS.PHASECHK.TRANS64.TRYWAIT P0, [R8+URZ], R5 ;  /* 0x00000005080075a7 */ /* 0x001064000800017f */
[----:B-1----:R-:W-:Y:S05]  /*8630*/  @!P0 NANOSLEEP.SYNCS 0x989680 ;  /* 0x009896800000895d */ /* 0x002fea0003900000 */
[----:B------:R-:W1:Y:S02]  /*8640*/  @!P0 SYNCS.PHASECHK.TRANS64 P0, [R8+URZ], R5 ;  /* 0x00000005080085a7 */ /* 0x000e64000800007f */
[----:B-1----:R-:W-:Y:S05]  /*8650*/  @!P0 BRA `(.L_x_137) ;  /* 0xfffffffc00f08947 */ /* 0x002fea000383ffff */
[----:B------:R-:W-:Y:S05]  /*8660*/  BRA `(.L_x_181) ;  /* 0xffffffe800f47947 */ /* 0x000fea000383ffff */
.L_x_138:
[----:B0-----:R0:W1:Y:S02]  /*8670*/  SYNCS.PHASECHK.TRANS64.TRYWAIT P0, [R9+URZ], R4 ;  /* 0x00000004090075a7 */ /* 0x001064000800017f */
[----:B-1----:R-:W-:Y:S05]  /*8680*/  @!P0 NANOSLEEP.SYNCS 0x989680 ;  /* 0x009896800000895d */ /* 0x002fea0003900000 */
[----:B------:R-:W1:Y:S02]  /*8690*/  @!P0 SYNCS.PHASECHK.TRANS64 P0, [R9+URZ], R4 ;  /* 0x00000004090085a7 */ /* 0x000e64000800007f */
[----:B-1----:R-:W-:Y:S05]  /*86a0*/  @!P0 BRA `(.L_x_138) ;  /* 0xfffffffc00f08947 */ /* 0x002fea000383ffff */
[----:B------:R-:W-:Y:S05]  /*86b0*/  BRA `(.L_x_182) ;  /* 0xffffffec00047947 */ /* 0x000fea000383ffff */
.L_x_139:
[----:B0-----:R0:W1:Y:S02]  /*86c0*/  SYNCS.PHASECHK.TRANS64.TRYWAIT P0, [R8+URZ], R5 ;  /* 0x00000005080075a7 */ /* 0x001064000800017f */
[----:B-1----:R-:W-:Y:S05]  /*86d0*/  @!P0 NANOSLEEP.SYNCS 0x989680 ;  /* 0x009896800000895d */ /* 0x002fea0003900000 */
[----:B------:R-:W1:Y:S02]  /*86e0*/  @!P0 SYNCS.PHASECHK.TRANS64 P0, [R8+URZ], R5 ;  /* 0x00000005080085a7 */ /* 0x000e64000800007f */
[----:B-1----:R-:W-:Y:S05]  /*86f0*/  @!P0 BRA `(.L_x_139) ;  /* 0xfffffffc00f08947 */ /* 0x002fea000383ffff */
[----:B------:R-:W-:Y:S05]  /*8700*/  BRA `(.L_x_183) ;  /* 0xffffffec00147947 */ /* 0x000fea000383ffff */
.L_x_140:
[----:B0-----:R0:W1:Y:S02]  /*8710*/  SYNCS.PHASECHK.TRANS64.TRYWAIT P0, [R9+URZ], R4 ;  /* 0x00000004090075a7 */ /* 0x001064000800017f */
[----:B-1----:R-:W-:Y:S05]  /*8720*/  @!P0 NANOSLEEP.SYNCS 0x989680 ;  /* 0x009896800000895d */ /* 0x002fea0003900000 */
[----:B------:R-:W1:Y:S02]  /*8730*/  @!P0 SYNCS.PHASECHK.TRANS64 P0, [R9+URZ], R4 ;  /* 0x00000004090085a7 */ /* 0x000e64000800007f */
[----:B-1----:R-:W-:Y:S05]  /*8740*/  @!P0 BRA `(.L_x_140) ;  /* 0xfffffffc00f08947 */ /* 0x002fea000383ffff */
[----:B------:R-:W-:Y:S05]  /*8750*/  BRA `(.L_x_184) ;  /* 0xffffffec00247947 */ /* 0x000fea000383ffff */
.L_x_141:
[----:B0-----:R0:W1:Y:S02]  /*8760*/  SYNCS.PHASECHK.TRANS64.TRYWAIT P0, [R8+URZ], R5 ;  /* 0x00000005080075a7 */ /* 0x001064000800017f */
[----:B-1----:R-:W-:Y:S05]  /*8770*/  @!P0 NANOSLEEP.SYNCS 0x989680 ;  /* 0x009896800000895d */ /* 0x002fea0003900000 */
[----:B------:R-:W1:Y:S02]  /*8780*/  @!P0 SYNCS.PHASECHK.TRANS64 P0, [R8+URZ], R5 ;  /* 0x00000005080085a7 */ /* 0x000e64000800007f */
[----:B-1----:R-:W-:Y:S05]  /*8790*/  @!P0 BRA `(.L_x_141) ;  /* 0xfffffffc00f08947 */ /* 0x002fea000383ffff */
[----:B------:R-:W-:Y:S05]  /*87a0*/  BRA `(.L_x_185) ;  /* 0xffffffec00347947 */ /* 0x000fea000383ffff */
.L_x_142:
[----:B0-----:R0:W1:Y:S02]  /*87b0*/  SYNCS.PHASECHK.TRANS64.TRYWAIT P0, [R9+URZ], R4 ;  /* 0x00000004090075a7 */ /* 0x001064000800017f */
[----:B-1----:R-:W-:Y:S05]  /*87c0*/  @!P0 NANOSLEEP.SYNCS 0x989680 ;  /* 0x009896800000895d */ /* 0x002fea0003900000 */
[----:B------:R-:W1:Y:S02]  /*87d0*/  @!P0 SYNCS.PHASECHK.TRANS64 P0, [R9+URZ], R4 ;  /* 0x00000004090085a7 */ /* 0x000e64000800007f */
[----:B-1----:R-:W-:Y:S05]  /*87e0*/  @!P0 BRA `(.L_x_142) ;  /* 0xfffffffc00f08947 */ /* 0x002fea000383ffff */
[----:B------:R-:W-:Y:S05]  /*87f0*/  BRA `(.L_x_186) ;  /* 0xffffffec00447947 */ /* 0x000fea000383ffff */
.L_x_143:
[----:B0-----:R0:W1:Y:S02]  /*8800*/  SYNCS.PHASECHK.TRANS64.TRYWAIT P0, [R8+URZ], R5 ;  /* 0x00000005080075a7 */ /* 0x001064000800017f */
[----:B-1----:R-:W-:Y:S05]  /*8810*/  @!P0 NANOSLEEP.SYNCS 0x989680 ;  /* 0x009896800000895d */ /* 0x002fea0003900000 */
[----:B------:R-:W1:Y:S02]  /*8820*/  @!P0 SYNCS.PHASECHK.TRANS64 P0, [R8+URZ], R5 ;  /* 0x00000005080085a7 */ /* 0x000e64000800007f */
[----:B-1----:R-:W-:Y:S05]  /*8830*/  @!P0 BRA `(.L_x_143) ;  /* 0xfffffffc00f08947 */ /* 0x002fea000383ffff */
[----:B------:R-:W-:Y:S05]  /*8840*/  BRA `(.L_x_187) ;  /* 0xffffffec00547947 */ /* 0x000fea000383ffff */
.L_x_144:
[----:B0-----:R0:W1:Y:S02]  /*8850*/  SYNCS.PHASECHK.TRANS64.TRYWAIT P0, [R9+URZ], R4 ;  /* 0x00000004090075a7 */ /* 0x001064000800017f */
[----:B-1----:R-:W-:Y:S05]  /*8860*/  @!P0 NANOSLEEP.SYNCS 0x989680 ;  /* 0x009896800000895d */ /* 0x002fea0003900000 */
[----:B------:R-:W1:Y:S02]  /*8870*/  @!P0 SYNCS.PHASECHK.TRANS64 P0, [R9+URZ], R4 ;  /* 0x00000004090085a7 */ /* 0x000e64000800007f */
[----:B-1----:R-:W-:Y:S05]  /*8880*/  @!P0 BRA `(.L_x_144) ;  /* 0xfffffffc00f08947 */ /* 0x002fea000383ffff */
[----:B------:R-:W-:Y:S05]  /*8890*/  BRA `(.L_x_188) ;  /* 0xffffffec00647947 */ /* 0x000fea000383ffff */
.L_x_145:
[----:B0-----:R0:W1:Y:S02]  /*88a0*/  SYNCS.PHASECHK.TRANS64.TRYWAIT P0, [R8+URZ], R5 ;  /* 0x00000005080075a7 */ /* 0x001064000800017f */
[----:B-1----:R-:W-:Y:S05]  /*88b0*/  @!P0 NANOSLEEP.SYNCS 0x989680 ;  /* 0x009896800000895d */ /* 0x002fea0003900000 */
[----:B------:R-:W1:Y:S02]  /*88c0*/  @!P0 SYNCS.PHASECHK.TRANS64 P0, [R8+URZ], R5 ;  /* 0x00000005080085a7 */ /* 0x000e64000800007f */
[----:B-1----:R-:W-:Y:S05]  /*88d0*/  @!P0 BRA `(.L_x_145) ;  /* 0xfffffffc00f08947 */ /* 0x002fea000383ffff */
[----:B------:R-:W-:Y:S05]  /*88e0*/  BRA `(.L_x_189) ;  /* 0xffffffec00747947 */ /* 0x000fea000383ffff */
.L_x_146:
[----:B0-----:R0:W1:Y:S02]  /*88f0*/  SYNCS.PHASECHK.TRANS64.TRYWAIT P0, [R9+URZ], R4 ;  /* 0x00000004090075a7 */ /* 0x001064000800017f */
[----:B-1----:R-:W-:Y:S05]  /*8900*/  @!P0 NANOSLEEP.SYNCS 0x989680 ;  /* 0x009896800000895d */ /* 0x002fea0003900000 */
[----:B------:R-:W1:Y:S02]  /*8910*/  @!P0 SYNCS.PHASECHK.TRANS64 P0, [R9+URZ], R4 ;  /* 0x00000004090085a7 */ /* 0x000e64000800007f */
[----:B-1----:R-:W-:Y:S05]  /*8920*/  @!P0 BRA `(.L_x_146) ;  /* 0xfffffffc00f08947 */ /* 0x002fea000383ffff */
[----:B------:R-:W-:Y:S05]  /*8930*/  BRA `(.L_x_190) ;  /* 0xffffffec00847947 */ /* 0x000fea000383ffff */
.L_x_147:
[----:B0-----:R0:W1:Y:S02]  /*8940*/  SYNCS.PHASECHK.TRANS64.TRYWAIT P0, [R8+URZ], R5 ;  /* 0x00000005080075a7 */ /* 0x001064000800017f */
[----:B-1----:R-:W-:Y:S05]  /*8950*/  @!P0 NANOSLEEP.SYNCS 0x989680 ;  /* 0x009896800000895d */ /* 0x002fea0003900000 */
[----:B------:R-:W1:Y:S02]  /*8960*/  @!P0 SYNCS.PHASECHK.TRANS64 P0, [R8+URZ], R5 ;  /* 0x00000005080085a7 */ /* 0x000e64000800007f */
[----:B-1----:R-:W-:Y:S05]  /*8970*/  @!P0 BRA `(.L_x_147) ;  /* 0xfffffffc00f08947 */ /* 0x002fea000383ffff */
[----:B------:R-:W-:Y:S05]  /*8980*/  BRA `(.L_x_191) ;  /* 0xffffffec00947947 */ /* 0x000fea000383ffff */
.L_x_148:
[----:B0-----:R0:W1:Y:S02]  /*8990*/  SYNCS.PHASECHK.TRANS64.TRYWAIT P0, [R9+URZ], R4 ;  /* 0x00000004090075a7 */ /* 0x001064000800017f */
[----:B-1----:R-:W-:Y:S05]  /*89a0*/  @!P0 NANOSLEEP.SYNCS 0x989680 ;  /* 0x009896800000895d */ /* 0x002fea0003900000 */
[----:B------:R-:W1:Y:S02]  /*89b0*/  @!P0 SYNCS.PHASECHK.TRANS64 P0, [R9+URZ], R4 ;  /* 0x00000004090085a7 */ /* 0x000e64000800007f */
[----:B-1----:R-:W-:Y:S05]  /*89c0*/  @!P0 BRA `(.L_x_148) ;  /* 0xfffffffc00f08947 */ /* 0x002fea000383ffff */
[----:B------:R-:W-:Y:S05]  /*89d0*/  BRA `(.L_x_192) ;  /* 0xffffffec00a47947 */ /* 0x000fea000383ffff */
.L_x_149:
[----:B0-----:R0:W1:Y:S02]  /*89e0*/  SYNCS.PHASECHK.TRANS64.TRYWAIT P0, [R8+URZ], R5 ;  /* 0x00000005080075a7 */ /* 0x001064000800017f */
[----:B-1----:R-:W-:Y:S05]  /*89f0*/  @!P0 NANOSLEEP.SYNCS 0x989680 ;  /* 0x009896800000895d */ /* 0x002fea0003900000 */
[----:B------:R-:W1:Y:S02]  /*8a00*/  @!P0 SYNCS.PHASECHK.TRANS64 P0, [R8+URZ], R5 ;  /* 0x00000005080085a7 */ /* 0x000e64000800007f */
[----:B-1----:R-:W-:Y:S05]  /*8a10*/  @!P0 BRA `(.L_x_149) ;  /* 0xfffffffc00f08947 */ /* 0x002fea000383ffff */
[----:B------:R-:W-:Y:S05]  /*8a20*/  BRA `(.L_x_193) ;  /* 0xffffffec00b47947 */ /* 0x000fea000383ffff */
.L_x_150:
[----:B0-----:R0:W1:Y:S02]  /*8a30*/  SYNCS.PHASECHK.TRANS64.TRYWAIT P0, [R9+URZ], R4 ;  /* 0x00000004090075a7 */ /* 0x001064000800017f */
[----:B-1----:R-:W-:Y:S05]  /*8a40*/  @!P0 NANOSLEEP.SYNCS 0x989680 ;  /* 0x009896800000895d */ /* 0x002fea0003900000 */
[----:B------:R-:W1:Y:S02]  /*8a50*/  @!P0 SYNCS.PHASECHK.TRANS64 P0, [R9+URZ], R4 ;  /* 0x00000004090085a7 */ /* 0x000e64000800007f */
[----:B-1----:R-:W-:Y:S05]  /*8a60*/  @!P0 BRA `(.L_x_150) ;  /* 0xfffffffc00f08947 */ /* 0x002fea000383ffff */
[----:B------:R-:W-:Y:S05]  /*8a70*/  BRA `(.L_x_194) ;  /* 0xffffffec00c47947 */ /* 0x000fea000383ffff */
.L_x_151:
[----:B0-----:R0:W1:Y:S02]  /*8a80*/  SYNCS.PHASECHK.TRANS64.TRYWAIT P0, [R8+URZ], R5 ;  /* 0x00000005080075a7 */ /* 0x001064000800017f */
[----:B-1----:R-:W-:Y:S05]  /*8a90*/  @!P0 NANOSLEEP.SYNCS 0x989680 ;  /* 0x009896800000895d */ /* 0x002fea0003900000 */
[----:B------:R-:W1:Y:S02]  /*8aa0*/  @!P0 SYNCS.PHASECHK.TRANS64 P0, [R8+URZ], R5 ;  /* 0x00000005080085a7 */ /* 0x000e64000800007f */
[----:B-1----:R-:W-:Y:S05]  /*8ab0*/  @!P0 BRA `(.L_x_151) ;  /* 0xfffffffc00f08947 */ /* 0x002fea000383ffff */
[----:B------:R-:W-:Y:S05]  /*8ac0*/  BRA `(.L_x_195) ;  /* 0xffffffec00d47947 */ /* 0x000fea000383ffff */
.L_x_152:
[----:B0-----:R0:W1:Y:S02]  /*8ad0*/  SYNCS.PHASECHK.TRANS64.TRYWAIT P0, [R9+URZ], R4 ;  /* 0x00000004090075a7 */ /* 0x001064000800017f */
[----:B-1----:R-:W-:Y:S05]  /*8ae0*/  @!P0 NANOSLEEP.SYNCS 0x989680 ;  /* 0x009896800000895d */ /* 0x002fea0003900000 */
[----:B------:R-:W1:Y:S02]  /*8af0*/  @!P0 SYNCS.PHASECHK.TRANS64 P0, [R9+URZ], R4 ;  /* 0x00000004090085a7 */ /* 0x000e64000800007f */
[----:B-1----:R-:W-:Y:S05]  /*8b00*/  @!P0 BRA `(.L_x_152) ;  /* 0xfffffffc00f08947 */ /* 0x002fea000383ffff */
[----:B------:R-:W-:Y:S05]  /*8b10*/  BRA `(.L_x_196) ;  /* 0xffffffec00e47947 */ /* 0x000fea000383ffff */
.L_x_153:
[----:B0-----:R0:W1:Y:S02]  /*8b20*/  SYNCS.PHASECHK.TRANS64.TRYWAIT P0, [R8+URZ], R5 ;  /* 0x00000005080075a7 */ /* 0x001064000800017f */
[----:B-1----:R-:W-:Y:S05]  /*8b30*/  @!P0 NANOSLEEP.SYNCS 0x989680 ;  /* 0x009896800000895d */ /* 0x002fea0003900000 */
[----:B------:R-:W1:Y:S02]  /*8b40*/  @!P0 SYNCS.PHASECHK.TRANS64 P0, [R8+URZ], R5 ;  /* 0x00000005080085a7 */ /* 0x000e64000800007f */
[----:B-1----:R-:W-:Y:S05]  /*8b50*/  @!P0 BRA `(.L_x_153) ;  /* 0xfffffffc00f08947 */ /* 0x002fea000383ffff */
[----:B------:R-:W-:Y:S05]  /*8b60*/  BRA `(.L_x_197) ;  /* 0xffffffec00f47947 */ /* 0x000fea000383ffff */
.L_x_154:
[----:B0-----:R0:W1:Y:S02]  /*8b70*/  SYNCS.PHASECHK.TRANS64.TRYWAIT P0, [R9+URZ], R4 ;  /* 0x00000004090075a7 */ /* 0x001064000800017f */
[----:B-1----:R-:W-:Y:S05]  /*8b80*/  @!P0 NANOSLEEP.SYNCS 0x989680 ;  /* 0x009896800000895d */ /* 0x002fea0003900000 */
[----:B------:R-:W1:Y:S02]  /*8b90*/  @!P0 SYNCS.PHASECHK.TRANS64 P0, [R9+URZ], R4 ;  /* 0x00000004090085a7 */ /* 0x000e64000800007f */
[----:B-1----:R-:W-:Y:S05]  /*8ba0*/  @!P0 BRA `(.L_x_154) ;  /* 0xfffffffc00f08947 */ /* 0x002fea000383ffff */
[----:B------:R-:W-:Y:S05]  /*8bb0*/  BRA `(.L_x_198) ;  /* 0xfffffff000047947 */ /* 0x000fea000383ffff */
.L_x_155:
[----:B0-----:R0:W1:Y:S02]  /*8bc0*/  SYNCS.PHASECHK.TRANS64.TRYWAIT P0, [R8+URZ], R5 ;  /* 0x00000005080075a7 */ /* 0x001064000800017f */
[----:B-1----:R-:W-:Y:S05]  /*8bd0*/  @!P0 NANOSLEEP.SYNCS 0x989680 ;  /* 0x009896800000895d */ /* 0x002fea0003900000 */
[----:B------:R-:W1:Y:S02]  /*8be0*/  @!P0 SYNCS.PHASECHK.TRANS64 P0, [R8+URZ], R5 ;  /* 0x00000005080085a7 */ /* 0x000e64000800007f */
[----:B-1----:R-:W-:Y:S05]  /*8bf0*/  @!P0 BRA `(.L_x_155) ;  /* 0xfffffffc00f08947 */ /* 0x002fea000383ffff */
[----:B------:R-:W-:Y:S05]  /*8c00*/  BRA `(.L_x_199) ;  /* 0xfffffff000147947 */ /* 0x000fea000383ffff */
.L_x_156:
[----:B0-----:R0:W1:Y:S02]  /*8c10*/  SYNCS.PHASECHK.TRANS64.TRYWAIT P0, [R9+URZ], R4 ;  /* 0x00000004090075a7 */ /* 0x001064000800017f */
[----:B-1----:R-:W-:Y:S05]  /*8c20*/  @!P0 NANOSLEEP.SYNCS 0x989680 ;  /* 0x009896800000895d */ /* 0x002fea0003900000 */
[----:B------:R-:W1:Y:S02]  /*8c30*/  @!P0 SYNCS.PHASECHK.TRANS64 P0, [R9+URZ], R4 ;  /* 0x00000004090085a7 */ /* 0x000e64000800007f */
[----:B-1----:R-:W-:Y:S05]  /*8c40*/  @!P0 BRA `(.L_x_156) ;  /* 0xfffffffc00f08947 */ /* 0x002fea000383ffff */
[----:B------:R-:W-:Y:S05]  /*8c50*/  BRA `(.L_x_200) ;  /* 0xfffffff000247947 */ /* 0x000fea000383ffff */
.L_x_157:
[----:B0-----:R0:W1:Y:S02]  /*8c60*/  SYNCS.PHASECHK.TRANS64.TRYWAIT P0, [R8+URZ], R5 ;  /* 0x00000005080075a7 */ /* 0x001064000800017f */
[----:B-1----:R-:W-:Y:S05]  /*8c70*/  @!P0 NANOSLEEP.SYNCS 0x989680 ;  /* 0x009896800000895d */ /* 0x002fea0003900000 */
[----:B------:R-:W1:Y:S02]  /*8c80*/  @!P0 SYNCS.PHASECHK.TRANS64 P0, [R8+URZ], R5 ;  /* 0x00000005080085a7 */ /* 0x000e64000800007f */
[----:B-1----:R-:W-:Y:S05]  /*8c90*/  @!P0 BRA `(.L_x_157) ;  /* 0xfffffffc00f08947 */ /* 0x002fea000383ffff */
[----:B------:R-:W-:Y:S05]  /*8ca0*/  BRA `(.L_x_201) ;  /* 0xfffffff000347947 */ /* 0x000fea000383ffff */
.L_x_158:
[----:B0-----:R0:W1:Y:S02]  /*8cb0*/  SYNCS.PHASECHK.TRANS64.TRYWAIT P0, [R9+URZ], R4 ;  /* 0x00000004090075a7 */ /* 0x001064000800017f */
[----:B-1----:R-:W-:Y:S05]  /*8cc0*/  @!P0 NANOSLEEP.SYNCS 0x989680 ;  /* 0x009896800000895d */ /* 0x002fea0003900000 */
[----:B------:R-:W1:Y:S02]  /*8cd0*/  @!P0 SYNCS.PHASECHK.TRANS64 P0, [R9+URZ], R4 ;  /* 0x00000004090085a7 */ /* 0x000e64000800007f */
[----:B-1----:R-:W-:Y:S05]  /*8ce0*/  @!P0 BRA `(.L_x_158) ;  /* 0xfffffffc00f08947 */ /* 0x002fea000383ffff */
[----:B------:R-:W-:Y:S05]  /*8cf0*/  BRA `(.L_x_202) ;  /* 0xfffffff000447947 */ /* 0x000fea000383ffff */
.L_x_159:
[----:B0-----:R0:W1:Y:S02]  /*8d00*/  SYNCS.PHASECHK.TRANS64.TRYWAIT P0, [R8+URZ], R5 ;  /* 0x00000005080075a7 */ /* 0x001064000800017f */
[----:B-1----:R-:W-:Y:S05]  /*8d10*/  @!P0 NANOSLEEP.SYNCS 0x989680 ;  /* 0x009896800000895d */ /* 0x002fea0003900000 */
[----:B------:R-:W1:Y:S02]  /*8d20*/  @!P0 SYNCS.PHASECHK.TRANS64 P0, [R8+URZ], R5 ;  /* 0x00000005080085a7 */ /* 0x000e64000800007f */
[----:B-1----:R-:W-:Y:S05]  /*8d30*/  @!P0 BRA `(.L_x_159) ;  /* 0xfffffffc00f08947 */ /* 0x002fea000383ffff */
[----:B------:R-:W-:Y:S05]  /*8d40*/  BRA `(.L_x_203) ;  /* 0xfffffff000547947 */ /* 0x000fea000383ffff */
.L_x_160:
[----:B0-----:R0:W1:Y:S02]  /*8d50*/  SYNCS.PHASECHK.TRANS64.TRYWAIT P0, [R9+URZ], R4 ;  /* 0x00000004090075a7 */ /* 0x001064000800017f */
[----:B-1----:R-:W-:Y:S05]  /*8d60*/  @!P0 NANOSLEEP.SYNCS 0x989680 ;  /* 0x009896800000895d */ /* 0x002fea0003900000 */
[----:B------:R-:W1:Y:S02]  /*8d70*/  @!P0 SYNCS.PHASECHK.TRANS64 P0, [R9+URZ], R4 ;  /* 0x00000004090085a7 */ /* 0x000e64000800007f */
[----:B-1----:R-:W-:Y:S05]  /*8d80*/  @!P0 BRA `(.L_x_160) ;  /* 0xfffffffc00f08947 */ /* 0x002fea000383ffff */
[----:B------:R-:W-:Y:S05]  /*8d90*/  BRA `(.L_x_204) ;  /* 0xfffffff000647947 */ /* 0x000fea000383ffff */
.L_x_161:
[----:B0-----:R0:W1:Y:S02]  /*8da0*/  SYNCS.PHASECHK.TRANS64.TRYWAIT P0, [R8+URZ], R5 ;  /* 0x00000005080075a7 */ /* 0x001064000800017f */
[----:B-1----:R-:W-:Y:S05]  /*8db0*/  @!P0 NANOSLEEP.SYNCS 0x989680 ;  /* 0x009896800000895d */ /* 0x002fea0003900000 */
[----:B------:R-:W1:Y:S02]  /*8dc0*/  @!P0 SYNCS.PHASECHK.TRANS64 P0, [R8+URZ], R5 ;  /* 0x00000005080085a7 */ /* 0x000e64000800007f */
[----:B-1----:R-:W-:Y:S05]  /*8dd0*/  @!P0 BRA `(.L_x_161) ;  /* 0xfffffffc00f08947 */ /* 0x002fea000383ffff */
[----:B------:R-:W-:Y:S05]  /*8de0*/  BRA `(.L_x_205) ;  /* 0xfffffff000747947 */ /* 0x000fea000383ffff */
.L_x_162:
[----:B0-----:R0:W1:Y:S02]  /*8df0*/  SYNCS.PHASECHK.TRANS64.TRYWAIT P0, [R9+URZ], R4 ;  /* 0x00000004090075a7 */ /* 0x001064000800017f */
[----:B-1----:R-:W-:Y:S05]  /*8e00*/  @!P0 NANOSLEEP.SYNCS 0x989680 ;  /* 0x009896800000895d */ /* 0x002fea0003900000 */
[----:B------:R-:W1:Y:S02]  /*8e10*/  @!P0 SYNCS.PHASECHK.TRANS64 P0, [R9+URZ], R4 ;  /* 0x00000004090085a7 */ /* 0x000e64000800007f */
[----:B-1----:R-:W-:Y:S05]  /*8e20*/  @!P0 BRA `(.L_x_162) ;  /* 0xfffffffc00f08947 */ /* 0x002fea000383ffff */
[----:B------:R-:W-:Y:S05]  /*8e30*/  BRA `(.L_x_206) ;  /* 0xfffffff000847947 */ /* 0x000fea000383ffff */
.L_x_163:
[----:B0-----:R0:W1:Y:S02]  /*8e40*/  SYNCS.PHASECHK.TRANS64.TRYWAIT P0, [R6+URZ], R5 ;  /* 0x00000005060075a7 */ /* 0x001064000800017f */
[----:B-1----:R-:W-:Y:S05]  /*8e50*/  @!P0 NANOSLEEP.SYNCS 0x989680 ;  /* 0x009896800000895d */ /* 0x002fea0003900000 */
[----:B------:R-:W1:Y:S02]  /*8e60*/  @!P0 SYNCS.PHASECHK.TRANS64 P0, [R6+URZ], R5 ;  /* 0x00000005060085a7 */ /* 0x000e64000800007f */
[----:B-1----:R-:W-:Y:S05]  /*8e70*/  @!P0 BRA `(.L_x_163) ;  /* 0xfffffffc00f08947 */ /* 0x002fea000383ffff */
[----:B------:R-:W-:Y:S05]  /*8e80*/  BRA `(.L_x_207) ;  /* 0xfffffff0008c7947 */ /* 0x000fea000383ffff */
.L_x_208:
[----:B------:R-:W-:-:S00]  /*8e90*/  BRA `(.L_x_208) ;  /* 0xfffffffc00fc7947 */ /* 0x000fc0000383ffff */
[----:B------:R-:W-:-:S00]  /*8ea0*/  NOP ;  /* 0x0000000000007918 */ /* 0x000fc00000000000 */
        /* <DEDUP_REMOVED lines=13> */
.L_x_209:


//--------------------- .nv.shared._ZN7cutlass13device_kernelINS_4gemm6kernel13GemmUniversalIN4cute5tupleIJiiiiEEENS1_10collective13CollectiveMmaINS1_37MainloopSm90TmaGmmaWarpSpecializedFP8ILi37ENS5_IJNS4_1CILi2EEENSA_ILi1EEESC_EEENS1_35KernelTmaWarpSpecializedCooperativeEEENS5_IJNSA_ILi128EEENSA_ILi64EEENSA_ILi32EEEEEENS_12float_e4m3_tENS5_IJlSC_lEEESK_SL_NS4_8TiledMMAINS4_8MMA_AtomIJNS4_4SM904GMMA30MMA_64x64x32_F32E4M3E4M3_SS_TNILNSP_7ScaleInE1ELSR_1EEEEEENS4_6LayoutISD_NS5_IJSC_NSA_ILi0EEESV_EEEEENS5_IJNS4_10UnderscoreESY_SY_EEEEENS4_13SM90_TMA_LOADENS4_14ComposedLayoutINS4_7SwizzleILi1ELi4ELi3EEENS4_18smem_ptr_flag_bitsILi8EEENSU_INS5_IJNSA_ILi8EEESI_EEENS5_IJSI_SC_EEEEEEEvNS4_8identityENS4_23SM90_TMA_LOAD_MULTICASTES1B_vS1C_EENS_8epilogue10collective6detail29Sm90TmaWarpSpecializedAdapterINS1G_15DefaultEpilogueISK_SL_SL_NS1F_6thread17LinearCombinationISK_Li1EffLNS1K_9ScaleType4KindE0ELNS_15FloatRoundStyleE2ESK_EENS1_15EpilogueDefaultEEEEEvvEEEEvNT_6ParamsE --------------------------
	.section	.nv.shared._ZN7cutlass13device_kernelINS_4gemm6kernel13GemmUniversalIN4cute5tupleIJiiiiEEENS1_10collective13CollectiveMmaINS1_37MainloopSm90TmaGmmaWarpSpecializedFP8ILi37ENS5_IJNS4_1CILi2EEENSA_ILi1EEESC_EEENS1_35KernelTmaWarpSpecializedCooperativeEEENS5_IJNSA_ILi128EEENSA_ILi64EEENSA_ILi32EEEEEENS_12float_e4m3_tENS5_IJlSC_lEEESK_SL_NS4_8TiledMMAINS4_8MMA_AtomIJNS4_4SM904GMMA30MMA_64x64x32_F32E4M3E4M3_SS_TNILNSP_7ScaleInE1ELSR_1EEEEEENS4_6LayoutISD_NS5_IJSC_NSA_ILi0EEESV_EEEEENS5_IJNS4_10UnderscoreESY_SY_EEEEENS4_13SM90_TMA_LOADENS4_14ComposedLayoutINS4_7SwizzleILi1ELi4ELi3EEENS4_18smem_ptr_flag_bitsILi8EEENSU_INS5_IJNSA_ILi8EEESI_EEENS5_IJSI_SC_EEEEEEEvNS4_8identityENS4_23SM90_TMA_LOAD_MULTICASTES1B_vS1C_EENS_8epilogue10collective6detail29Sm90TmaWarpSpecializedAdapterINS1G_15DefaultEpilogueISK_SL_SL_NS1F_6thread17LinearCombinationISK_Li1EffLNS1K_9ScaleType4KindE0ELNS_15FloatRoundStyleE2ESK_EENS1_15EpilogueDefaultEEEEEvvEEEEvNT_6ParamsE,"aw",@nobits
	.sectionflags	@""
	.align	16
	.zero		1024


//--------------------- .nv.shared.reserved.0     --------------------------
	.section	.nv.shared.reserved.0,"aw",@nobits
	.weak		__nv_reservedSMEM_offset_0_alias
	.size		__nv_reservedSMEM_offset_0_alias, 0, 0
	.other		__nv_reservedSMEM_offset_0_alias,@"STO_CUDA_RESERVED_SHARED STV_DEFAULT"
__nv_reservedSMEM_offset_0_alias:
	.zero		0


//--------------------- .nv.global                --------------------------
	.section	.nv.global,"aw",@nobits
.nv.global:
	.type		_ZN40_INTERNAL_633f0658_4_k_cu_fc399863_245814cute1_E,@object
	.size		_ZN40_INTERNAL_633f0658_4_k_cu_fc399863_245814cute1_E,(_ZN40_INTERNAL_633f0658_4_k_cu_fc399863_245814cuda3std3__45__cpo6cbeginE - _ZN40_INTERNAL_633f0658_4_k_cu_fc399863_245814cute1_E)
_ZN40_INTERNAL_633f0658_4_k_cu_fc399863_245814cute1_E:
	.zero		1
	.type		_ZN40_INTERNAL_633f0658_4_k_cu_fc399863_245814cuda3std3__45__cpo6cbeginE,@object
	.size		_ZN40_INTERNAL_633f0658_4_k_cu_fc399863_245814cuda3std3__45__cpo6cbeginE,(_ZN40_INTERNAL_633f0658_4_k_cu_fc399863_245814cuda3std3__48in_placeE - _ZN40_INTERNAL_633f0658_4_k_cu_fc399863_245814cuda3std3__45__cpo6cbeginE)
_ZN40_INTERNAL_633f0658_4_k_cu_fc399863_245814cuda3std3__45__cpo6cbeginE:
	.zero		1
	.type		_ZN40_INTERNAL_633f0658_4_k_cu_fc399863_245814cuda3std3__48in_placeE,@object
	.size		_ZN40_INTERNAL_633f0658_4_k_cu_fc399863_245814cuda3std3__48in_placeE,(_ZN40_INTERNAL_633f0658_4_k_cu_fc399863_245814cuda3std6ranges3__45__cpo9iter_moveE - _ZN40_INTERNAL_633f0658_4_k_cu_fc399863_245814cuda3std3__48in_placeE)
_ZN40_INTERNAL_633f0658_4_k_cu_fc399863_245814cuda3std3__48in_placeE:
	.zero		1
	.type		_ZN40_INTERNAL_633f0658_4_k_cu_fc399863_245814cuda3std6ranges3__45__cpo9iter_moveE,@object
	.size		_ZN40_INTERNAL_633f0658_4_k_cu_fc399863_245814cuda3std6ranges3__45__cpo9iter_moveE,(_ZN40_INTERNAL_633f0658_4_k_cu_fc399863_245814cuda3std3__45__cpo5beginE - _ZN40_INTERNAL_633f0658_4_k_cu_fc399863_245814cuda3std6ranges3__45__cpo9iter_moveE)
_ZN40_INTERNAL_633f0658_4_k_cu_fc399863_245814cuda3std6ranges3__45__cpo9iter_moveE:
	.zero		1
	.type		_ZN40_INTERNAL_633f0658_4_k_cu_fc399863_245814cuda3std3__45__cpo5beginE,@object
	.size		_ZN40_INTERNAL_633f0658_4_k_cu_fc399863_245814cuda3std3__45__cpo5beginE,(_ZN40_INTERNAL_633f0658_4_k_cu_fc399863_245814cuda3std3__442_GLOBAL__N__633f0658_4_k_cu_fc399863_245816ignoreE - _ZN40_INTERNAL_633f0658_4_k_cu_fc399863_245814cuda3std3__45__cpo5beginE)
_ZN40_INTERNAL_633f0658_4_k_cu_fc399863_245814cuda3std3__45__cpo5beginE:
	.zero		1
	.type		_ZN40_INTERNAL_633f0658_4_k_cu_fc399863_245814cuda3std3__442_GLOBAL__N__633f0658_4_k_cu_fc399863_245816ignoreE,@object
	.size		_ZN40_INTERNAL_633f0658_4_k_cu_fc399863_245814cuda3std3__442_GLOBAL__N__633f0658_4_k_cu_fc399863_245816ignoreE,(_ZN40_INTERNAL_633f0658_4_k_cu_fc399863_245814cute7productE - _ZN40_INTERNAL_633f0658_4_k_cu_fc399863_245814cuda3std3__442_GLOBAL__N__633f0658_4_k_cu_fc399863_245816ignoreE)
_ZN40_INTERNAL_633f0658_4_k_cu_fc399863_245814cuda3std3__442_GLOBAL__N__633f0658_4_k_cu_fc399863_245816ignoreE:
	.zero		1
	.type		_ZN40_INTERNAL_633f0658_4_k_cu_fc399863_245814cute7productE,@object
	.size		_ZN40_INTERNAL_633f0658_4_k_cu_fc399863_245814cute7productE,(_ZN40_INTERNAL_633f0658_4_k_cu_fc399863_245814cuda3std3__45__cpo3endE - _ZN40_INTERNAL_633f0658_4_k_cu_fc399863_245814cute7productE)
_ZN40_INTERNAL_633f0658_4_k_cu_fc399863_245814cute7productE:
	.zero		1
	.type		_ZN40_INTERNAL_633f0658_4_k_cu_fc399863_245814cuda3std3__45__cpo3endE,@object
	.size		_ZN40_INTERNAL_633f0658_4_k_cu_fc399863_245814cuda3std3__45__cpo3endE,(_ZN40_INTERNAL_633f0658_4_k_cu_fc399863_245814cuda3std3__419piecewise_constructE - _ZN40_INTERNAL_633f0658_4_k_cu_fc399863_245814cuda3std3__45__cpo3endE)
_ZN40_INTERNAL_633f0658_4_k_cu_fc399863_245814cuda3std3__45__cpo3endE:
	.zero		1
	.type		_ZN40_INTERNAL_633f0658_4_k_cu_fc399863_245814cuda3std3__419piecewise_constructE,@object
	.size		_ZN40_INTERNAL_633f0658_4_k_cu_fc399863_245814cuda3std3__419piecewise_constructE,(_ZN40_INTERNAL_633f0658_4_k_cu_fc399863_245814cuda3std3__45__cpo4cendE - _ZN40_INTERNAL_633f0658_4_k_cu_fc399863_245814cuda3std3__419piecewise_constructE)
_ZN40_INTERNAL_633f0658_4_k_cu_fc399863_245814cuda3std3__419piecewise_constructE:
	.zero		1
	.type		_ZN40_INTERNAL_633f0658_4_k_cu_fc399863_245814cuda3std3__45__cpo4cendE,@object
	.size		_ZN40_INTERNAL_633f0658_4_k_cu_fc399863_245814cuda3std3__45__cpo4cendE,(_ZN40_INTERNAL_633f0658_4_k_cu_fc399863_245814cuda3std6ranges3__45__cpo4swapE - _ZN40_INTERNAL_633f0658_4_k_cu_fc399863_245814cuda3std3__45__cpo4cendE)
_ZN40_INTERNAL_633f0658_4_k_cu_fc399863_245814cuda3std3__45__cpo4cendE:
	.zero		1
	.type		_ZN40_INTERNAL_633f0658_4_k_cu_fc399863_245814cuda3std6ranges3__45__cpo4swapE,@object
	.size		_ZN40_INTERNAL_633f0658_4_k_cu_fc399863_245814cuda3std6ranges3__45__cpo4swapE,(.L_7 - _ZN40_INTERNAL_633f0658_4_k_cu_fc399863_245814cuda3std6ranges3__45__cpo4swapE)
_ZN40_INTERNAL_633f0658_4_k_cu_fc399863_245814cuda3std6ranges3__45__cpo4swapE:
	.zero		1
.L_7:


//--------------------- .nv.constant0._ZN7cutlass13device_kernelINS_4gemm6kernel13GemmUniversalIN4cute5tupleIJiiiiEEENS1_10collective13CollectiveMmaINS1_37MainloopSm90TmaGmmaWarpSpecializedFP8ILi37ENS5_IJNS4_1CILi2EEENSA_ILi1EEESC_EEENS1_35KernelTmaWarpSpecializedCooperativeEEENS5_IJNSA_ILi128EEENSA_ILi64EEENSA_ILi32EEEEEENS_12float_e4m3_tENS5_IJlSC_lEEESK_SL_NS4_8TiledMMAINS4_8MMA_AtomIJNS4_4SM904GMMA30MMA_64x64x32_F32E4M3E4M3_SS_TNILNSP_7ScaleInE1ELSR_1EEEEEENS4_6LayoutISD_NS5_IJSC_NSA_ILi0EEESV_EEEEENS5_IJNS4_10UnderscoreESY_SY_EEEEENS4_13SM90_TMA_LOADENS4_14ComposedLayoutINS4_7SwizzleILi1ELi4ELi3EEENS4_18smem_ptr_flag_bitsILi8EEENSU_INS5_IJNSA_ILi8EEESI_EEENS5_IJSI_SC_EEEEEEEvNS4_8identityENS4_23SM90_TMA_LOAD_MULTICASTES1B_vS1C_EENS_8epilogue10collective6detail29Sm90TmaWarpSpecializedAdapterINS1G_15DefaultEpilogueISK_SL_SL_NS1F_6thread17LinearCombinationISK_Li1EffLNS1K_9ScaleType4KindE0ELNS_15FloatRoundStyleE2ESK_EENS1_15EpilogueDefaultEEEEEvvEEEEvNT_6ParamsE --------------------------
	.section	.nv.constant0._ZN7cutlass13device_kernelINS_4gemm6kernel13GemmUniversalIN4cute5tupleIJiiiiEEENS1_10collective13CollectiveMmaINS1_37MainloopSm90TmaGmmaWarpSpecializedFP8ILi37ENS5_IJNS4_1CILi2EEENSA_ILi1EEESC_EEENS1_35KernelTmaWarpSpecializedCooperativeEEENS5_IJNSA_ILi128EEENSA_ILi64EEENSA_ILi32EEEEEENS_12float_e4m3_tENS5_IJlSC_lEEESK_SL_NS4_8TiledMMAINS4_8MMA_AtomIJNS4_4SM904GMMA30MMA_64x64x32_F32E4M3E4M3_SS_TNILNSP_7ScaleInE1ELSR_1EEEEEENS4_6LayoutISD_NS5_IJSC_NSA_ILi0EEESV_EEEEENS5_IJNS4_10UnderscoreESY_SY_EEEEENS4_13SM90_TMA_LOADENS4_14ComposedLayoutINS4_7SwizzleILi1ELi4ELi3EEENS4_18smem_ptr_flag_bitsILi8EEENSU_INS5_IJNSA_ILi8EEESI_EEENS5_IJSI_SC_EEEEEEEvNS4_8identityENS4_23SM90_TMA_LOAD_MULTICASTES1B_vS1C_EENS_8epilogue10collective6detail29Sm90TmaWarpSpecializedAdapterINS1G_15DefaultEpilogueISK_SL_SL_NS1F_6thread17LinearCombinationISK_Li1EffLNS1K_9ScaleType4KindE0ELNS_15FloatRoundStyleE2ESK_EENS1_15EpilogueDefaultEEEEEvvEEEEvNT_6ParamsE,"a",@progbits
	.sectionflags	@""
	.align	4
.nv.constant0._ZN7cutlass13device_kernelINS_4gemm6kernel13GemmUniversalIN4cute5tupleIJiiiiEEENS1_10collective13CollectiveMmaINS1_37MainloopSm90TmaGmmaWarpSpecializedFP8ILi37ENS5_IJNS4_1CILi2EEENSA_ILi1EEESC_EEENS1_35KernelTmaWarpSpecializedCooperativeEEENS5_IJNSA_ILi128EEENSA_ILi64EEENSA_ILi32EEEEEENS_12float_e4m3_tENS5_IJlSC_lEEESK_SL_NS4_8TiledMMAINS4_8MMA_AtomIJNS4_4SM904GMMA30MMA_64x64x32_F32E4M3E4M3_SS_TNILNSP_7ScaleInE1ELSR_1EEEEEENS4_6LayoutISD_NS5_IJSC_NSA_ILi0EEESV_EEEEENS5_IJNS4_10UnderscoreESY_SY_EEEEENS4_13SM90_TMA_LOADENS4_14ComposedLayoutINS4_7SwizzleILi1ELi4ELi3EEENS4_18smem_ptr_flag_bitsILi8EEENSU_INS5_IJNSA_ILi8EEESI_EEENS5_IJSI_SC_EEEEEEEvNS4_8identityENS4_23SM90_TMA_LOAD_MULTICASTES1B_vS1C_EENS_8epilogue10collective6detail29Sm90TmaWarpSpecializedAdapterINS1G_15DefaultEpilogueISK_SL_SL_NS1F_6thread17LinearCombinationISK_Li1EffLNS1K_9ScaleType4KindE0ELNS_15FloatRoundStyleE2ESK_EENS1_15EpilogueDefaultEEEEEvvEEEEvNT_6ParamsE:
	.zero		1664


//--------------------- SYMBOLS --------------------------

	.type		.nv.reservedSmem.offset0,@object
	.size		.nv.reservedSmem.offset0,0x4
